def gluon_tcgen05(
    a_ptr,
    b_ptr,
    c_ptr,
    M,
    N,
    K,
    stride_am,
    stride_bk,
    stride_cm,
    BLOCK_M: gl.constexpr,
    BLOCK_N: gl.constexpr,
    BLOCK_K: gl.constexpr,
    DTYPE: gl.constexpr,
    A_LAYOUT: gl.constexpr,
    B_LAYOUT: gl.constexpr,
    C_LAYOUT: gl.constexpr,
    B_SHAPE: gl.constexpr,
    TMEM_LAYOUT: gl.constexpr,
    TMEM_REG: gl.constexpr,
    TRANS_B: gl.constexpr,
    NUM_BUFFERS: gl.constexpr,
):
    a_desc = tma.make_tensor_descriptor(
        a_ptr, [M, K], [stride_am, 1], [BLOCK_M, BLOCK_K], A_LAYOUT
    )
    b_desc = tma.make_tensor_descriptor(
        b_ptr,
        [N, K] if TRANS_B else [K, N],
        [stride_bk, 1],
        B_SHAPE,
        B_LAYOUT,
    )
    c_desc = tma.make_tensor_descriptor(
        c_ptr, [M, N], [stride_cm, 1], [BLOCK_M, BLOCK_N], C_LAYOUT
    )

    a_bufs = gl.allocate_shared_memory(
        DTYPE, [NUM_BUFFERS, BLOCK_M, BLOCK_K], A_LAYOUT
    )
    b_bufs = gl.allocate_shared_memory(DTYPE, [NUM_BUFFERS] + B_SHAPE, B_LAYOUT)

    pid_m = gl.program_id(0)
    pid_n = gl.program_id(1)
    off_m = pid_m * BLOCK_M
    off_n = pid_n * BLOCK_N

    tma_bars = gl.allocate_shared_memory(
        gl.int64, [NUM_BUFFERS, 1], mbarrier.MBarrierLayout()
    )
    mma_bars = gl.allocate_shared_memory(
        gl.int64, [NUM_BUFFERS, 1], mbarrier.MBarrierLayout()
    )
    for i in gl.static_range(NUM_BUFFERS):
        mbarrier.init(tma_bars.index(i), count=1)
        mbarrier.init(mma_bars.index(i), count=1)

    acc_tmem = allocate_tensor_memory(gl.float32, [BLOCK_M, BLOCK_N], TMEM_LAYOUT)
    idx = 0
    phase = 0
    use_acc = False
    for k in range(0, K, BLOCK_K):
        a = a_bufs.index(idx)
        b = b_bufs.index(idx)
        tma_bar = tma_bars.index(idx)
        mma_bar = mma_bars.index(idx)
        mbarrier.expect(
            tma_bar, a_desc.block_type.nbytes + b_desc.block_type.nbytes
        )
        tma.async_copy_global_to_shared(a_desc, [off_m, k], tma_bar, a)
        tma.async_copy_global_to_shared(
            b_desc, [off_n, k] if TRANS_B else [k, off_n], tma_bar, b
        )
        mbarrier.wait(tma_bar, phase=phase)

        if TRANS_B:
            b = b.permute((1, 0))
        tcgen05_mma(a, b, acc_tmem, use_acc=use_acc)
        tcgen05_commit(mma_bar)
        mbarrier.wait(mma_bar, phase=phase)
        use_acc = True

        idx += 1
        if idx == NUM_BUFFERS:
            idx = 0
            phase ^= 1

    for i in gl.static_range(NUM_BUFFERS):
        mbarrier.invalidate(tma_bars.index(i))
        mbarrier.invalidate(mma_bars.index(i))

    acc = acc_tmem.load(TMEM_REG)
    c_smem = gl.allocate_shared_memory(DTYPE, [BLOCK_M, BLOCK_N], C_LAYOUT)
    c_smem.store(acc.to(DTYPE))
    fence_async_shared()
    tma.async_copy_shared_to_global(c_desc, [off_m, off_n], c_smem)
    tma.store_wait(pendings=0)

# config = {"BLOCK_K": 32, "BLOCK_M": 128, "BLOCK_N": 128, "arch": "sm_100", "dtype": "fp8e4m3", "num_buffers": 1, "num_warps": 4, "trans_b": 1}
# arch = sm_100


// ===== COMPILED SASS (sm_100a) =====

	.target	sm_100a

	.elftype	@"ET_EXEC"


//--------------------- .note.nv.tkinfo           --------------------------
	.section	.note.nv.tkinfo,"",@"SHT_NOTE"
	.sectionflags	@"SHF_NOTE_NV_TKINFO"
	.tkinfo
        /*0018*/ 	.word	0x00000081
        /*0030*/ 	.string	""
        /*0030*/ 	.string	"ptxas-blackwell"
        /*0030*/ 	.string	"Cuda compilation tools, release 12.9, V12.9.86"
        /*0030*/ 	.string	"Build cuda_12.9.r12.9/compiler.36037853_0"
        /*0030*/ 	.string	"-v  -suppress-debug-info  -lineinfo  -arch sm_100a "



//--------------------- .note.nv.cuver            --------------------------
	.section	.note.nv.cuver,"",@"SHT_NOTE"
	.sectionflags	@"SHF_NOTE_NV_CUVER"
        /*0018*/ 	.short	0x0001
        /*001a*/ 	.short	0x0064
        /*001c*/ 	.short	0x0001
        /*001e*/ 	.short	0x0000
        /*0020*/ 	.short	0x0001
        /*0022*/ 	.short	0x0000


//--------------------- .nv.info                  --------------------------
	.section	.nv.info,"",@"SHT_CUDA_INFO"
	.align	4


	//----- nvinfo : EIATTR_REGCOUNT
	.align		4
        /*0000*/ 	.byte	0x04, 0x2f
        /*0002*/ 	.short	(.L_4 - .L_3)
	.align		4
.L_3:
        /*0004*/ 	.word	index@(gluon_tcgen05)
        /*0008*/ 	.word	0x00000087


	//----- nvinfo : EIATTR_FRAME_SIZE
	.align		4
.L_4:
        /*000c*/ 	.byte	0x04, 0x11
        /*000e*/ 	.short	(.L_6 - .L_5)
	.align		4
.L_5:
        /*0010*/ 	.word	index@($__internal_2_$__cuda_sm10x_tcgen05_guardrail_trap_unallocated_columns_being_dealloced)
        /*0014*/ 	.word	0x00000000


	//----- nvinfo : EIATTR_FRAME_SIZE
	.align		4
.L_6:
        /*0018*/ 	.byte	0x04, 0x11
        /*001a*/ 	.short	(.L_8 - .L_7)
	.align		4
.L_7:
        /*001c*/ 	.word	index@($__internal_1_$__cuda_sm10x_tcgen05_guardrail_trap_phase_invalid_during_alloc)
        /*0020*/ 	.word	0x00000000


	//----- nvinfo : EIATTR_FRAME_SIZE
	.align		4
.L_8:
        /*0024*/ 	.byte	0x04, 0x11
        /*0026*/ 	.short	(.L_10 - .L_9)
	.align		4
.L_9:
        /*0028*/ 	.word	index@($__internal_0_$__cuda_sm10x_tcgen05_guardrail_trap_col_being_dealloced_not_returned_by_alloc)
        /*002c*/ 	.word	0x00000000


	//----- nvinfo : EIATTR_FRAME_SIZE
	.align		4
.L_10:
        /*0030*/ 	.byte	0x04, 0x11
        /*0032*/ 	.short	(.L_12 - .L_11)
	.align		4
.L_11:
        /*0034*/ 	.word	index@(gluon_tcgen05)
        /*0038*/ 	.word	0x00000000


	//----- nvinfo : EIATTR_MIN_STACK_SIZE
	.align		4
.L_12:
        /*003c*/ 	.byte	0x04, 0x12
        /*003e*/ 	.short	(.L_14 - .L_13)
	.align		4
.L_13:
        /*0040*/ 	.word	index@(gluon_tcgen05)
        /*0044*/ 	.word	0x00000000
.L_14:


//--------------------- .nv.info.gluon_tcgen05    --------------------------
	.section	.nv.info.gluon_tcgen05,"",@"SHT_CUDA_INFO"
	.sectionflags	@""
	.align	4


	//----- nvinfo : EIATTR_CUDA_API_VERSION
	.align		4
        /*0000*/ 	.byte	0x04, 0x37
        /*0002*/ 	.short	(.L_16 - .L_15)
.L_15:
        /*0004*/ 	.word	0x00000081


	//----- nvinfo : EIATTR_KPARAM_INFO
	.align		4
.L_16:
        /*0008*/ 	.byte	0x04, 0x17
        /*000a*/ 	.short	(.L_18 - .L_17)
.L_17:
        /*000c*/ 	.word	0x00000000
        /*0010*/ 	.short	0x000a
        /*0012*/ 	.short	0x0048
        /*0014*/ 	.byte	0x00, 0xf4, 0x21, 0x00


	//----- nvinfo : EIATTR_KPARAM_INFO
	.align		4
.L_18:
        /*0018*/ 	.byte	0x04, 0x17
        /*001a*/ 	.short	(.L_20 - .L_19)
.L_19:
        /*001c*/ 	.word	0x00000000
        /*0020*/ 	.short	0x0009
        /*0022*/ 	.short	0x0040
        /*0024*/ 	.byte	0x00, 0xf4, 0x21, 0x00


	//----- nvinfo : EIATTR_KPARAM_INFO
	.align		4
.L_20:
        /*0028*/ 	.byte	0x04, 0x17
        /*002a*/ 	.short	(.L_22 - .L_21)
.L_21:
        /*002c*/ 	.word	0x00000000
        /*0030*/ 	.short	0x0008
        /*0032*/ 	.short	0x0038
        /*0034*/ 	.byte	0x00, 0xf0, 0x21, 0x00


	//----- nvinfo : EIATTR_KPARAM_INFO
	.align		4
.L_22:
        /*0038*/ 	.byte	0x04, 0x17
        /*003a*/ 	.short	(.L_24 - .L_23)
.L_23:
        /*003c*/ 	.word	0x00000000
        /*0040*/ 	.short	0x0007
        /*0042*/ 	.short	0x0030
        /*0044*/ 	.byte	0x00, 0xf0, 0x21, 0x00


	//----- nvinfo : EIATTR_KPARAM_INFO
	.align		4
.L_24:
        /*0048*/ 	.byte	0x04, 0x17
        /*004a*/ 	.short	(.L_26 - .L_25)
.L_25:
        /*004c*/ 	.word	0x00000000
        /*0050*/ 	.short	0x0006
        /*0052*/ 	.short	0x0028
        /*0054*/ 	.byte	0x00, 0xf0, 0x21, 0x00


	//----- nvinfo : EIATTR_KPARAM_INFO
	.align		4
.L_26:
        /*0058*/ 	.byte	0x04, 0x17
        /*005a*/ 	.short	(.L_28 - .L_27)
.L_27:
        /*005c*/ 	.word	0x00000000
        /*0060*/ 	.short	0x0005
        /*0062*/ 	.short	0x0020
        /*0064*/ 	.byte	0x00, 0xf0, 0x11, 0x00


	//----- nvinfo : EIATTR_KPARAM_INFO
	.align		4
.L_28:
        /*0068*/ 	.byte	0x04, 0x17
        /*006a*/ 	.short	(.L_30 - .L_29)
.L_29:
        /*006c*/ 	.word	0x00000000
        /*0070*/ 	.short	0x0004
        /*0072*/ 	.short	0x001c
        /*0074*/ 	.byte	0x00, 0xf0, 0x11, 0x00


	//----- nvinfo : EIATTR_KPARAM_INFO
	.align		4
.L_30:
        /*0078*/ 	.byte	0x04, 0x17
        /*007a*/ 	.short	(.L_32 - .L_31)
.L_31:
        /*007c*/ 	.word	0x00000000
        /*0080*/ 	.short	0x0003
        /*0082*/ 	.short	0x0018
        /*0084*/ 	.byte	0x00, 0xf0, 0x11, 0x00


	//----- nvinfo : EIATTR_KPARAM_INFO
	.align		4
.L_32:
        /*0088*/ 	.byte	0x04, 0x17
        /*008a*/ 	.short	(.L_34 - .L_33)
.L_33:
        /*008c*/ 	.word	0x00000000
        /*0090*/ 	.short	0x0002
        /*0092*/ 	.short	0x0010
        /*0094*/ 	.byte	0x00, 0xf4, 0x21, 0x00


	//----- nvinfo : EIATTR_KPARAM_INFO
	.align		4
.L_34:
        /*0098*/ 	.byte	0x04, 0x17
        /*009a*/ 	.short	(.L_36 - .L_35)
.L_35:
        /*009c*/ 	.word	0x00000000
        /*00a0*/ 	.short	0x0001
        /*00a2*/ 	.short	0x0008
        /*00a4*/ 	.byte	0x00, 0xf4, 0x21, 0x00


	//----- nvinfo : EIATTR_KPARAM_INFO
	.align		4
.L_36:
        /*00a8*/ 	.byte	0x04, 0x17
        /*00aa*/ 	.short	(.L_38 - .L_37)
.L_37:
        /*00ac*/ 	.word	0x00000000
        /*00b0*/ 	.short	0x0000
        /*00b2*/ 	.short	0x0000
        /*00b4*/ 	.byte	0x00, 0xf4, 0x21, 0x00


	//----- nvinfo : EIATTR_AT_ENTRY_FRAGMENTS
	.align		4
.L_38:
        /*00b8*/ 	.byte	0x04, 0x4f
        /*00ba*/ 	.short	(.L_40 - .L_39)


	//   ....[0]....
.L_39:
        /*00bc*/ 	.word	0x00000004


	//----- nvinfo : EIATTR_RESERVED_SMEM_USED
	.align		4
.L_40:
        /*00c0*/ 	.byte	0x01, 0x41
	.zero		2


	//----- nvinfo : EIATTR_SPARSE_MMA_MASK
	.align		4
        /*00c4*/ 	.byte	0x03, 0x50
        /*00c6*/ 	.short	0x0000


	//----- nvinfo : EIATTR_TCGEN05_1CTA_USED
	.align		4
        /*00c8*/ 	.byte	0x01, 0x51
	.zero		2


	//----- nvinfo : EIATTR_MAXREG_COUNT
	.align		4
        /*00cc*/ 	.byte	0x03, 0x1b
        /*00ce*/ 	.short	0x00ff


	//----- nvinfo : EIATTR_NUM_BARRIERS
	.align		4
        /*00d0*/ 	.byte	0x02, 0x4c
        /*00d2*/ 	.byte	0x01
	.zero		1


	//----- nvinfo : EIATTR_INT_WARP_WIDE_INSTR_OFFSETS
	.align		4
        /*00d4*/ 	.byte	0x04, 0x31
        /*00d6*/ 	.short	(.L_42 - .L_41)


	//   ....[0]....
.L_41:
        /*00d8*/ 	.word	0x000016a0


	//   ....[1]....
        /*00dc*/ 	.word	0x000016c0


	//   ....[2]....
        /*00e0*/ 	.word	0x00001740


	//   ....[3]....
        /*00e4*/ 	.word	0x00001860


	//   ....[4]....
        /*00e8*/ 	.word	0x00001870


	//   ....[5]....
        /*00ec*/ 	.word	0x00001880


	//   ....[6]....
        /*00f0*/ 	.word	0x00001890


	//   ....[7]....
        /*00f4*/ 	.word	0x00001a20


	//   ....[8]....
        /*00f8*/ 	.word	0x00001a30


	//   ....[9]....
        /*00fc*/ 	.word	0x00001b50


	//   ....[10]....
        /*0100*/ 	.word	0x00001b60


	//   ....[11]....
        /*0104*/ 	.word	0x00001bb0


	//   ....[12]....
        /*0108*/ 	.word	0x00001bf0


	//   ....[13]....
        /*010c*/ 	.word	0x00001cf0


	//   ....[14]....
        /*0110*/ 	.word	0x00001d00


	//   ....[15]....
        /*0114*/ 	.word	0x00001ef0


	//   ....[16]....
        /*0118*/ 	.word	0x00001f00


	//   ....[17]....
        /*011c*/ 	.word	0x00002620


	//   ....[18]....
        /*0120*/ 	.word	0x00002670


	//----- nvinfo : EIATTR_COOP_GROUP_MASK_REGIDS
	.align		4
.L_42:
        /*0124*/ 	.byte	0x04, 0x29
        /*0126*/ 	.short	(.L_44 - .L_43)


	//   ....[0]....
.L_43:
        /*0128*/ 	.word	0xffffffff


	//   ....[1]....
        /*012c*/ 	.word	0xffffffff


	//   ....[2]....
        /*0130*/ 	.word	0xffffffff


	//   ....[3]....
        /*0134*/ 	.word	0xffffffff


	//   ....[4]....
        /*0138*/ 	.word	0xffffffff


	//   ....[5]....
        /*013c*/ 	.word	0xffffffff


	//   ....[6]....
        /*0140*/ 	.word	0xffffffff


	//   ....[7]....
        /*0144*/ 	.word	0xffffffff


	//   ....[8]....
        /*0148*/ 	.word	0xffffffff


	//   ....[9]....
        /*014c*/ 	.word	0xffffffff


	//----- nvinfo : EIATTR_COOP_GROUP_INSTR_OFFSETS
	.align		4
.L_44:
        /*0150*/ 	.byte	0x04, 0x28
        /*0152*/ 	.short	(.L_46 - .L_45)


	//   ....[0]....
.L_45:
        /*0154*/ 	.word	0x00000050


	//   ....[1]....
        /*0158*/ 	.word	0x00000310


	//   ....[2]....
        /*015c*/ 	.word	0x000004f0


	//   ....[3]....
        /*0160*/ 	.word	0x00000980


	//   ....[4]....
        /*0164*/ 	.word	0x00000ac0


	//   ....[5]....
        /*0168*/ 	.word	0x00000fa0


	//   ....[6]....
        /*016c*/ 	.word	0x000010e0


	//   ....[7]....
        /*0170*/ 	.word	0x00001530


	//   ....[8]....
        /*0174*/ 	.word	0x000024b0


	//   ....[9]....
        /*0178*/ 	.word	0x00002720


	//----- nvinfo : EIATTR_VRC_CTA_INIT_COUNT
	.align		4
.L_46:
        /*017c*/ 	.byte	0x02, 0x4a
        /*017e*/ 	.byte	0x80
	.zero		1


	//----- nvinfo : EIATTR_MBARRIER_INSTR_OFFSETS
	.align		4
        /*0180*/ 	.byte	0x04, 0x39
        /*0182*/ 	.short	(.L_48 - .L_47)


	//   ....[0]....
.L_47:
        /*0184*/ 	.word	0x00001760
        /*0188*/ 	.word	0x000000ff
        /*018c*/ 	.word	0x00002000
        /*0190*/ 	.short	0x0100
        /*0192*/ 	.byte	0x08
	.zero		1


	//   ....[1]....
        /*0194*/ 	.word	0x00001770
        /*0198*/ 	.word	0x000000ff
        /*019c*/ 	.word	0x00002010
        /*01a0*/ 	.short	0x0100
        /*01a2*/ 	.byte	0x08
	.zero		1


	//   ....[2]....
        /*01a4*/ 	.word	0x00001970
        /*01a8*/ 	.word	0x000000ff
        /*01ac*/ 	.word	0x00002000
        /*01b0*/ 	.short	0x010a
        /*01b2*/ 	.byte	0x08
	.zero		1


	//   ....[3]....
        /*01b4*/ 	.word	0x00001a80
        /*01b8*/ 	.word	0x000000ff
        /*01bc*/ 	.word	0x00002010
        /*01c0*/ 	.short	0x010a
        /*01c2*/ 	.byte	0x08
	.zero		1


	//   ....[4]....
        /*01c4*/ 	.word	0x00001c60
        /*01c8*/ 	.word	0x000000ff
        /*01cc*/ 	.word	0x00002000
        /*01d0*/ 	.short	0x010a
        /*01d2*/ 	.byte	0x08
	.zero		1


	//   ....[5]....
        /*01d4*/ 	.word	0x00001d40
        /*01d8*/ 	.word	0x000000ff
        /*01dc*/ 	.word	0x00002010
        /*01e0*/ 	.short	0x010a
        /*01e2*/ 	.byte	0x08
	.zero		1


	//   ....[6]....
        /*01e4*/ 	.word	0x00001dd0
        /*01e8*/ 	.word	0x000000ff
        /*01ec*/ 	.word	0x00002000
        /*01f0*/ 	.short	0x0108
        /*01f2*/ 	.byte	0x08
	.zero		1


	//   ....[7]....
        /*01f4*/ 	.word	0x00001de0
        /*01f8*/ 	.word	0x000000ff
        /*01fc*/ 	.word	0x00002010
        /*0200*/ 	.short	0x0108
        /*0202*/ 	.byte	0x08
	.zero		1


	//   ....[8]....
        /*0204*/ 	.word	0x00002740
        /*0208*/ 	.word	0x000000ff
        /*020c*/ 	.word	0x00002000
        /*0210*/ 	.short	0x010a
        /*0212*/ 	.byte	0x08
	.zero		1


	//   ....[9]....
        /*0214*/ 	.word	0x00002770
        /*0218*/ 	.word	0x000000ff
        /*021c*/ 	.word	0x00002010
        /*0220*/ 	.short	0x010a
        /*0222*/ 	.byte	0x08
	.zero		1


	//   ....[10]....
        /*0224*/ 	.word	0x000027a0
        /*0228*/ 	.word	0x000000ff
        /*022c*/ 	.word	0x00002000
        /*0230*/ 	.short	0x010a
        /*0232*/ 	.byte	0x08
	.zero		1


	//   ....[11]....
        /*0234*/ 	.word	0x000027d0
        /*0238*/ 	.word	0x000000ff
        /*023c*/ 	.word	0x00002010
        /*0240*/ 	.short	0x010a
        /*0242*/ 	.byte	0x08
	.zero		1


	//----- nvinfo : EIATTR_NUM_MBARRIERS
	.align		4
.L_48:
        /*0244*/ 	.byte	0x03, 0x38
        /*0246*/ 	.short	0x0002


	//----- nvinfo : EIATTR_EXIT_INSTR_OFFSETS
	.align		4
        /*0248*/ 	.byte	0x04, 0x1c
        /*024a*/ 	.short	(.L_50 - .L_49)


	//   ....[0]....
.L_49:
        /*024c*/ 	.word	0x00002730


	//----- nvinfo : EIATTR_REQNTID
	.align		4
.L_50:
        /*0250*/ 	.byte	0x04, 0x10
        /*0252*/ 	.short	(.L_52 - .L_51)
.L_51:
        /*0254*/ 	.word	0x00000080
        /*0258*/ 	.word	0x00000001
        /*025c*/ 	.word	0x00000001


	//----- nvinfo : EIATTR_CRS_STACK_SIZE
	.align		4
.L_52:
        /*0260*/ 	.byte	0x04, 0x1e
        /*0262*/ 	.short	(.L_54 - .L_53)
.L_53:
        /*0264*/ 	.word	0x00000000


	//----- nvinfo : EIATTR_CBANK_PARAM_SIZE
	.align		4
.L_54:
        /*0268*/ 	.byte	0x03, 0x19
        /*026a*/ 	.short	0x0050


	//----- nvinfo : EIATTR_PARAM_CBANK
	.align		4
        /*026c*/ 	.byte	0x04, 0x0a
        /*026e*/ 	.short	(.L_56 - .L_55)
	.align		4
.L_55:
        /*0270*/ 	.word	index@(.nv.constant0.gluon_tcgen05)
        /*0274*/ 	.short	0x0380
        /*0276*/ 	.short	0x0050


	//----- nvinfo : EIATTR_SW_WAR
	.align		4
.L_56:
        /*0278*/ 	.byte	0x04, 0x36
        /*027a*/ 	.short	(.L_58 - .L_57)
.L_57:
        /*027c*/ 	.word	0x00000008
.L_58:


//--------------------- .nv.compat                --------------------------
	.section	.nv.compat,"",@"SHT_CUDA_COMPAT_INFO"
	.align	4
        /*0000*/ 	.byte	0x02, 0x02, 0x02, 0x00, 0x02, 0x05, 0x05, 0x00, 0x02, 0x03, 0x03, 0x00, 0x02, 0x06, 0x01, 0x00


//--------------------- .nv.callgraph             --------------------------
	.section	.nv.callgraph,"",@"SHT_CUDA_CALLGRAPH"
	.align	4
	.sectionentsize	8
	.align		4
        /*0000*/ 	.word	0x00000000
	.align		4
        /*0004*/ 	.word	0xffffffff
	.align		4
        /*0008*/ 	.word	0x00000000
	.align		4
        /*000c*/ 	.word	0xfffffffe
	.align		4
        /*0010*/ 	.word	0x00000000
	.align		4
        /*0014*/ 	.word	0xfffffffd
	.align		4
        /*0018*/ 	.word	0x00000000
	.align		4
        /*001c*/ 	.word	0xfffffffc


//--------------------- .text.gluon_tcgen05       --------------------------
	.section	.text.gluon_tcgen05,"ax",@progbits
	.align	128
        .global         gluon_tcgen05
        .type           gluon_tcgen05,@function
        .size           gluon_tcgen05,(.L_x_74 - gluon_tcgen05)
        .other          gluon_tcgen05,@"STO_CUDA_ENTRY STV_DEFAULT"
gluon_tcgen05:
.text.gluon_tcgen05:
[----:B------:R-:W1:Y:S01]  /*0000*/  LDC R1, c[0x0][0x37c] ;  /* 0x0000df00ff017b82 */ /* 0x000e620000000800 */
[----:B------:R-:W2:Y:S02]  /*0010*/  S2R R0, SR_TID.X ;  /* 0x0000000000007919 */ /* 0x000ea40000002100 */
[----:B--2---:R-:W-:-:S13]  /*0020*/  ISETP.GE.U32.AND P2, PT, R0, 0x20, PT ;  /* 0x000000200000780c */ /* 0x004fda0003f46070 */
[----:B------:R-:W-:Y:S05]  /*0030*/  @P2 BRA `(.L_x_0) ;  /* 0x0000000000b82947 */ /* 0x000fea0003800000 */
[----:B------:R-:W2:Y:S01]  /*0040*/  S2UR UR6, SR_CgaCtaId ;  /* 0x00000000000679c3 */ /* 0x000ea20000008800 */
[----:B------:R-:W-:Y:S01]  /*0050*/  NOP ;  /* 0x0000000000007918 */ /* 0x000fe20000000000 */
[----:B------:R-:W-:Y:S02]  /*0060*/  UMOV UR4, 0x40 ;  /* 0x0000004000047882 */ /* 0x000fe40000000000 */
[----:B--2---:R-:W-:-:S09]  /*0070*/  ULEA UR4, UR6, UR4, 0x18 ;  /* 0x0000000406047291 */ /* 0x004fd2000f8ec0ff */
[----:B------:R-:W2:Y:S01]  /*0080*/  LDS.U8 R2, [UR4] ;  /* 0x00000004ff027984 */ /* 0x000ea20008000000 */
[----:B------:R-:W-:Y:S02]  /*0090*/  UMOV UR4, 0x400 ;  /* 0x0000040000047882 */ /* 0x000fe40000000000 */
[----:B------:R-:W-:Y:S01]  /*00a0*/  ULEA UR4, UR6, UR4, 0x18 ;  /* 0x0000000406047291 */ /* 0x000fe2000f8ec0ff */
[----:B--2---:R-:W-:-:S13]  /*00b0*/  ISETP.NE.AND P0, PT, R2, RZ, PT ;  /* 0x000000ff0200720c */ /* 0x004fda0003f05270 */
[----:B------:R-:W-:Y:S05]  /*00c0*/  @P0 BRA `(.L_x_1) ;  /* 0x00000000007c0947 */ /* 0x000fea0003800000 */
[----:B------:R-:W-:-:S13]  /*00d0*/  ELECT P0, URZ, PT ;  /* 0x0000000000ff782f */ /* 0x000fda0003800000 */
[----:B------:R-:W-:Y:S05]  /*00e0*/  @!P0 BRA `(.L_x_2) ;  /* 0x0000000000848947 */ /* 0x000fea0003800000 */
[----:B------:R-:W-:Y:S01]  /*00f0*/  UMOV UR5, 0x4 ;  /* 0x0000000400057882 */ /* 0x000fe20000000000 */
[----:B------:R-:W-:Y:S02]  /*0100*/  IMAD.MOV.U32 R5, RZ, RZ, 0x1 ;  /* 0x00000001ff057424 */ /* 0x000fe400078e00ff */
[----:B------:R-:W-:Y:S02]  /*0110*/  IMAD.MOV.U32 R3, RZ, RZ, 0xf ;  /* 0x0000000fff037424 */ /* 0x000fe400078e00ff */
[----:B------:R-:W-:Y:S04]  /*0120*/  DEPBAR.LE SB2, 0x36 ;  /* 0x0000ad800000791a */ /* 0x000fe80000000000 */
[----:B------:R-:W2:Y:S02]  /*0130*/  UTCATOMSWS.FIND_AND_SET.ALIGN UP0, UR5, UR5 ;  /* 0x00000005000575e3 */ /* 0x000ea40008000800 */
[----:B--2---:R-:W-:-:S04]  /*0140*/  PLOP3.LUT P0, PT, PT, PT, UP0, 0x80, 0x8 ;  /* 0x000000000008781c */ /* 0x004fc80003f0f008 */
[----:B------:R-:W-:-:S04]  /*0150*/  SEL R2, RZ, 0xffffffff, !P0 ;  /* 0xffffffffff027807 */ /* 0x000fc80004000000 */
[----:B------:R-:W-:Y:S01]  /*0160*/  ISETP.NE.AND P0, PT, R2, RZ, PT ;  /* 0x000000ff0200720c */ /* 0x000fe20003f05270 */
[----:B------:R-:W-:-:S12]  /*0170*/  IMAD.U32 R2, RZ, RZ, UR5 ;  /* 0x00000005ff027e24 */ /* 0x000fd8000f8e00ff */
[----:B------:R-:W-:Y:S05]  /*0180*/  @P0 BRA `(.L_x_3) ;  /* 0x0000000000240947 */ /* 0x000fea0003800000 */
.L_x_4:
[----:B------:R-:W-:Y:S05]  /*0190*/  NANOSLEEP 0x64 ;  /* 0x000000640000795d */ /* 0x000fea0003800000 */
[----:B------:R-:W-:-:S05]  /*01a0*/  UMOV UR5, 0x4 ;  /* 0x0000000400057882 */ /* 0x000fca0000000000 */
[----:B------:R-:W-:Y:S04]  /*01b0*/  DEPBAR.LE SB2, 0x36 ;  /* 0x0000ad800000791a */ /* 0x000fe80000000000 */
[----:B------:R-:W2:Y:S02]  /*01c0*/  UTCATOMSWS.FIND_AND_SET.ALIGN UP0, UR5, UR5 ;  /* 0x00000005000575e3 */ /* 0x000ea40008000800 */
[----:B--2---:R-:W-:-:S04]  /*01d0*/  PLOP3.LUT P0, PT, PT, PT, UP0, 0x80, 0x8 ;  /* 0x000000000008781c */ /* 0x004fc80003f0f008 */
[----:B------:R-:W-:-:S04]  /*01e0*/  SEL R2, RZ, 0xffffffff, !P0 ;  /* 0xffffffffff027807 */ /* 0x000fc80004000000 */
[----:B------:R-:W-:Y:S01]  /*01f0*/  ISETP.NE.AND P0, PT, R2, RZ, PT ;  /* 0x000000ff0200720c */ /* 0x000fe20003f05270 */
[----:B------:R-:W-:-:S12]  /*0200*/  IMAD.U32 R2, RZ, RZ, UR5 ;  /* 0x00000005ff027e24 */ /* 0x000fd8000f8e00ff */
[----:B------:R-:W-:Y:S05]  /*0210*/  @!P0 BRA `(.L_x_4) ;  /* 0xfffffffc00dc8947 */ /* 0x000fea000383ffff */
.L_x_3:
[C---:B------:R-:W-:Y:S01]  /*0220*/  VIADD R4, R2.reuse, 0x10 ;  /* 0x0000001002047836 */ /* 0x040fe20000000000 */
[----:B------:R-:W-:Y:S01]  /*0230*/  UMOV UR5, 0x50 ;  /* 0x0000005000057882 */ /* 0x000fe20000000000 */
[----:B------:R-:W-:Y:S01]  /*0240*/  SHF.L.U32 R3, R3, R2, RZ ;  /* 0x0000000203037219 */ /* 0x000fe200000006ff */
[----:B------:R-:W-:Y:S01]  /*0250*/  ULEA UR5, UR6, UR5, 0x18 ;  /* 0x0000000506057291 */ /* 0x000fe2000f8ec0ff */
[----:B------:R-:W-:Y:S01]  /*0260*/  IMAD.SHL.U32 R2, R2, 0x20, RZ ;  /* 0x0000002002027824 */ /* 0x000fe200078e00ff */
[----:B------:R-:W-:-:S04]  /*0270*/  SHF.L.U32 R4, R5, R4, RZ ;  /* 0x0000000405047219 */ /* 0x000fc800000006ff */
[----:B------:R-:W-:-:S05]  /*0280*/  LOP3.LUT R3, R4, R3, RZ, 0xfc, !PT ;  /* 0x0000000304037212 */ /* 0x000fca00078efcff */
[----:B------:R2:W-:Y:S04]  /*0290*/  ATOMS.OR RZ, [UR5], R3 ;  /* 0x00000003ffff798c */ /* 0x0005e8000b000005 */
[----:B------:R2:W-:Y:S01]  /*02a0*/  STS [UR4], R2 ;  /* 0x00000002ff007988 */ /* 0x0005e20008000804 */
[----:B------:R-:W-:Y:S05]  /*02b0*/  BRA `(.L_x_2) ;  /* 0x0000000000107947 */ /* 0x000fea0003800000 */
.L_x_1:
[----:B------:R-:W-:Y:S01]  /*02c0*/  IMAD.MOV.U32 R3, RZ, RZ, -0x1 ;  /* 0xffffffffff037424 */ /* 0x000fe200078e00ff */
[----:B------:R-:W-:-:S04]  /*02d0*/  MOV R2, 0x300 ;  /* 0x0000030000027802 */ /* 0x000fc80000000f00 */
[----:B------:R2:W-:Y:S03]  /*02e0*/  STS [UR4], R3 ;  /* 0x00000003ff007988 */ /* 0x0005e60008000804 */
[----:B-12---:R-:W-:Y:S05]  /*02f0*/  CALL.REL.NOINC `($__internal_1_$__cuda_sm10x_tcgen05_guardrail_trap_phase_invalid_during_alloc) ;  /* 0x00000024004c7944 */ /* 0x006fea0003c00000 */
.L_x_2:
[----:B------:R-:W-:Y:S05]  /*0300*/  WARPSYNC.ALL ;  /* 0x0000000000007948 */ /* 0x000fea0003800000 */
[----:B------:R-:W-:Y:S01]  /*0310*/  NOP ;  /* 0x0000000000007918 */ /* 0x000fe20000000000 */
.L_x_0:
[----:B------:R-:W3:Y:S08]  /*0320*/  S2UR UR4, SR_CgaCtaId ;  /* 0x00000000000479c3 */ /* 0x000ef00000008800 */
[----:B------:R-:W-:Y:S01]  /*0330*/  BAR.SYNC.DEFER_BLOCKING 0x0 ;  /* 0x0000000000007b1d */ /* 0x000fe20000010000 */
[----:B------:R-:W-:-:S05]  /*0340*/  LOP3.LUT R132, R0, 0x7f, RZ, 0xc0, !PT ;  /* 0x0000007f00847812 */ /* 0x000fca00078ec0ff */
[----:B------:R-:W-:Y:S02]  /*0350*/  UMOV UR8, 0x400 ;  /* 0x0000040000087882 */ /* 0x000fe40000000000 */
[----:B------:R-:W4:Y:S08]  /*0360*/  LDC R10, c[0x0][0x3a0] ;  /* 0x0000e800ff0a7b82 */ /* 0x000f300000000800 */
[----:B------:R-:W5:Y:S01]  /*0370*/  S2UR UR9, SR_CTAID.Y ;  /* 0x00000000000979c3 */ /* 0x000f620000002600 */
[----:B---3--:R-:W-:-:S09]  /*0380*/  ULEA UR8, UR4, UR8, 0x18 ;  /* 0x0000000804087291 */ /* 0x008fd2000f8ec0ff */
[----:B--2---:R-:W2:Y:S01]  /*0390*/  LDS R3, [UR8] ;  /* 0x00000008ff037984 */ /* 0x004ea20008000800 */
[----:B------:R-:W-:Y:S06]  /*03a0*/  BAR.SYNC.DEFER_BLOCKING 0x0 ;  /* 0x0000000000007b1d */ /* 0x000fec0000010000 */
[----:B------:R-:W-:Y:S05]  /*03b0*/  @P2 BRA `(.L_x_5) ;  /* 0x0000000000182947 */ /* 0x000fea0003800000 */
[----:B------:R-:W-:Y:S01]  /*03c0*/  ELECT P0, URZ, PT ;  /* 0x0000000000ff782f */ /* 0x000fe20003800000 */
[----:B------:R-:W-:Y:S01]  /*03d0*/  IMAD.MOV.U32 R2, RZ, RZ, 0x1 ;  /* 0x00000001ff027424 */ /* 0x000fe200078e00ff */
[----:B------:R-:W-:Y:S01]  /*03e0*/  UMOV UR5, 0x40 ;  /* 0x0000004000057882 */ /* 0x000fe20000000000 */
[----:B------:R-:W-:Y:S01]  /*03f0*/  UVIRTCOUNT.DEALLOC.SMPOOL 0x80 ;  /* 0x000000800000784c */ /* 0x000fe20000000000 */
[----:B------:R-:W-:-:S09]  /*0400*/  ULEA UR5, UR4, UR5, 0x18 ;  /* 0x0000000504057291 */ /* 0x000fd2000f8ec0ff */
[----:B------:R3:W-:Y:S03]  /*0410*/  @P0 STS.U8 [UR5], R2 ;  /* 0x00000002ff000988 */ /* 0x0007e60008000005 */
.L_x_5:
[----:B------:R-:W3:Y:S01]  /*0420*/  S2UR UR4, SR_CTAID.Z ;  /* 0x00000000000479c3 */ /* 0x000ee20000002700 */
[----:B------:R-:W5:Y:S01]  /*0430*/  LDCU UR5, c[0x0][0x370] ;  /* 0x00006e00ff0577ac */ /* 0x000f620008000800 */
[----:B------:R-:W-:Y:S01]  /*0440*/  ISETP.GE.U32.AND P0, PT, R132, 0x20, PT ;  /* 0x000000208400780c */ /* 0x000fe20003f06070 */
[----:B----4-:R-:W-:Y:S01]  /*0450*/  VIADD R5, R10, 0xffffffff ;  /* 0xffffffff0a057836 */ /* 0x010fe20000000000 */
[C---:B------:R-:W-:Y:S01]  /*0460*/  ISETP.NE.U32.AND P3, PT, R132.reuse, RZ, PT ;  /* 0x000000ff8400720c */ /* 0x040fe20003f65070 */
[----:B------:R-:W3:Y:S01]  /*0470*/  LDCU UR6, c[0x0][0x374] ;  /* 0x00006e80ff0677ac */ /* 0x000ee20008000800 */
[----:B------:R-:W-:Y:S01]  /*0480*/  LEA R4, R132, UR8, 0x2 ;  /* 0x0000000884047c11 */ /* 0x000fe2000f8e10ff */
[----:B------:R-:W-:Y:S01]  /*0490*/  BSSY.RECONVERGENT B0, `(.L_x_6) ;  /* 0x0000015000007945 */ /* 0x000fe20003800200 */
[----:B------:R-:W5:Y:S01]  /*04a0*/  S2UR UR11, SR_CTAID.X ;  /* 0x00000000000b79c3 */ /* 0x000f620000002500 */
[----:B------:R-:W4:Y:S01]  /*04b0*/  LDCU.64 UR12, c[0x0][0x3c0] ;  /* 0x00007800ff0c77ac */ /* 0x000f220008000a00 */
[----:B--2---:R-:W-:-:S05]  /*04c0*/  R2UR UR25, R3 ;  /* 0x00000000031972ca */ /* 0x004fca00000e0000 */
[----:B------:R2:W-:Y:S01]  /*04d0*/  @!P0 STS [R4], RZ ;  /* 0x000000ff04008388 */ /* 0x0005e20000000800 */
[----:B------:R-:W1:Y:S01]  /*04e0*/  LDC R6, c[0x0][0x398] ;  /* 0x0000e600ff067b82 */ /* 0x000e620000000800 */
[----:B------:R-:W-:Y:S02]  /*04f0*/  NOP ;  /* 0x0000000000007918 */ /* 0x000fe40000000000 */
[----:B------:R2:W-:Y:S01]  /*0500*/  @!P3 STS [UR8+0x20], R5 ;  /* 0x00002005ff00b988 */ /* 0x0005e20008000808 */
[----:B---3-5:R-:W-:-:S04]  /*0510*/  UIMAD UR4, UR4, UR6, UR9 ;  /* 0x00000006040472a4 */ /* 0x028fc8000f8e0209 */
[----:B------:R-:W-:-:S04]  /*0520*/  UIMAD UR4, UR4, UR5, UR11 ;  /* 0x00000005040472a4 */ /* 0x000fc8000f8e020b */
[----:B------:R-:W-:-:S04]  /*0530*/  UIMAD UR4, UR4, 0x180, URZ ;  /* 0x00000180040478a4 */ /* 0x000fc8000f8e02ff */
[----:B----4-:R-:W-:Y:S01]  /*0540*/  UIADD3 UR6, UP0, UPT, UR4, UR12, URZ ;  /* 0x0000000c04067290 */ /* 0x010fe2000ff1e0ff */
[----:B-1----:R-:W-:-:S03]  /*0550*/  VIADD R6, R6, 0xffffffff ;  /* 0xffffffff06067836 */ /* 0x002fc60000000000 */
[----:B------:R-:W-:Y:S01]  /*0560*/  ULEA.HI.X.SX32 UR7, UR4, UR13, 0x1, UP0 ;  /* 0x0000000d04077291 */ /* 0x000fe200080f0eff */
[----:B--2---:R-:W-:Y:S11]  /*0570*/  @P3 BRA `(.L_x_7) ;  /* 0x0000000000183947 */ /* 0x004ff60003800000 */
[----:B------:R-:W1:Y:S01]  /*0580*/  LDS R2, [UR8+0x8] ;  /* 0x00000808ff027984 */ /* 0x000e620008000800 */
[----:B------:R-:W2:Y:S01]  /*0590*/  LDC.64 R8, c[0x0][0x380] ;  /* 0x0000e000ff087b82 */ /* 0x000ea20000000a00 */
[----:B------:R-:W-:Y:S02]  /*05a0*/  IMAD.MOV.U32 R3, RZ, RZ, 0x70 ;  /* 0x00000070ff037424 */ /* 0x000fe400078e00ff */
[----:B--2---:R2:W-:Y:S03]  /*05b0*/  STS.64 [UR8], R8 ;  /* 0x00000008ff007988 */ /* 0x0045e60008000a08 */
[----:B-1----:R-:W-:-:S05]  /*05c0*/  LOP3.LUT R2, R2, 0x10, R3, 0xd8, !PT ;  /* 0x0000001002027812 */ /* 0x002fca00078ed803 */
[----:B------:R2:W-:Y:S02]  /*05d0*/  STS [UR8+0x8], R2 ;  /* 0x00000802ff007988 */ /* 0x0005e40008000808 */
.L_x_7:
[----:B------:R-:W-:Y:S05]  /*05e0*/  BSYNC.RECONVERGENT B0 ;  /* 0x0000000000007941 */ /* 0x000fea0003800200 */
.L_x_6:
[----:B------:R-:W-:Y:S04]  /*05f0*/  BSSY.RECONVERGENT B0, `(.L_x_8) ;  /* 0x000000a000007945 */ /* 0x000fe80003800200 */
[----:B------:R-:W-:Y:S05]  /*0600*/  @P3 BRA `(.L_x_9) ;  /* 0x0000000000203947 */ /* 0x000fea0003800000 */
[----:B--2---:R-:W1:Y:S01]  /*0610*/  LDS R2, [UR8+0x34] ;  /* 0x00003408ff027984 */ /* 0x004e620008000800 */
[----:B------:R-:W-:Y:S02]  /*0620*/  IMAD.MOV.U32 R3, RZ, RZ, 0x1f000000 ;  /* 0x1f000000ff037424 */ /* 0x000fe400078e00ff */
[----:B------:R-:W-:Y:S01]  /*0630*/  @!P3 IMAD.MOV.U32 R7, RZ, RZ, 0x7f ;  /* 0x0000007fff07b424 */ /* 0x000fe200078e00ff */
[----:B------:R-:W2:Y:S02]  /*0640*/  @!P3 LDS R8, [UR8+0x38] ;  /* 0x00003808ff08b984 */ /* 0x000ea40008000800 */
[----:B-1----:R-:W-:Y:S02]  /*0650*/  LOP3.LUT R2, R2, 0xff000000, R3, 0xb8, !PT ;  /* 0xff00000002027812 */ /* 0x002fe400078eb803 */
[----:B--2---:R-:W-:-:S03]  /*0660*/  @!P3 LOP3.LUT R3, R8, 0xff, R7, 0xb8, !PT ;  /* 0x000000ff0803b812 */ /* 0x004fc600078eb807 */
[----:B------:R1:W-:Y:S04]  /*0670*/  STS [UR8+0x34], R2 ;  /* 0x00003402ff007988 */ /* 0x0003e80008000808 */
[----:B------:R1:W-:Y:S02]  /*0680*/  @!P3 STS [UR8+0x38], R3 ;  /* 0x00003803ff00b988 */ /* 0x0003e40008000808 */
.L_x_9:
[----:B------:R-:W-:Y:S05]  /*0690*/  BSYNC.RECONVERGENT B0 ;  /* 0x0000000000007941 */ /* 0x000fea0003800200 */
.L_x_8:
[----:B------:R-:W-:Y:S04]  /*06a0*/  BSSY.RECONVERGENT B0, `(.L_x_10) ;  /* 0x000000a000007945 */ /* 0x000fe80003800200 */
[----:B------:R-:W-:Y:S05]  /*06b0*/  @P3 BRA `(.L_x_11) ;  /* 0x0000000000203947 */ /* 0x000fea0003800000 */
[----:B-12---:R-:W1:Y:S01]  /*06c0*/  LDS R2, [UR8+0x1c] ;  /* 0x00001c08ff027984 */ /* 0x006e620008000800 */
[----:B------:R-:W2:Y:S03]  /*06d0*/  LDC.64 R8, c[0x0][0x3a8] ;  /* 0x0000ea00ff087b82 */ /* 0x000ea60000000a00 */
[----:B------:R3:W-:Y:S01]  /*06e0*/  STS [UR8+0x24], R6 ;  /* 0x00002406ff007988 */ /* 0x0007e20008000808 */
[--C-:B--2---:R-:W-:Y:S02]  /*06f0*/  SHF.R.U32.HI R7, RZ, 0x4, R9.reuse ;  /* 0x00000004ff077819 */ /* 0x104fe40000011609 */
[----:B------:R-:W-:-:S05]  /*0700*/  SHF.R.U64 R3, R8, 0x4, R9 ;  /* 0x0000000408037819 */ /* 0x000fca0000001209 */
[----:B------:R3:W-:Y:S01]  /*0710*/  STS [UR8+0xc], R3 ;  /* 0x00000c03ff007988 */ /* 0x0007e20008000808 */
[----:B-1----:R-:W-:-:S05]  /*0720*/  LOP3.LUT R2, R2, 0xf, R7, 0xb8, !PT ;  /* 0x0000000f02027812 */ /* 0x002fca00078eb807 */
[----:B------:R3:W-:Y:S02]  /*0730*/  STS [UR8+0x1c], R2 ;  /* 0x00001c02ff007988 */ /* 0x0007e40008000808 */
.L_x_11:
[----:B------:R-:W-:Y:S05]  /*0740*/  BSYNC.RECONVERGENT B0 ;  /* 0x0000000000007941 */ /* 0x000fea0003800200 */
.L_x_10:
[----:B------:R-:W-:Y:S04]  /*0750*/  BSSY.RECONVERGENT B1, `(.L_x_12) ;  /* 0x000001d000017945 */ /* 0x000fe80003800200 */
[----:B------:R-:W-:Y:S04]  /*0760*/  BSSY.RELIABLE B0, `(.L_x_13) ;  /* 0x0000018000007945 */ /* 0x000fe80003800100 */
[----:B------:R-:W-:Y:S05]  /*0770*/  @P3 BRA `(.L_x_14) ;  /* 0x00000000001c3947 */ /* 0x000fea0003800000 */
[----:B-123--:R-:W1:Y:S02]  /*0780*/  LDS R2, [UR8+0x34] ;  /* 0x00003408ff027984 */ /* 0x00ee640008000800 */
[----:B-1----:R-:W-:-:S05]  /*0790*/  LOP3.LUT R2, R2, 0x7, RZ, 0xb8, !PT ;  /* 0x0000000702027812 */ /* 0x002fca00078eb8ff */
[----:B------:R1:W-:Y:S01]  /*07a0*/  STS [UR8+0x34], R2 ;  /* 0x00003402ff007988 */ /* 0x0003e20008000808 */
[----:B------:R-:W-:Y:S05]  /*07b0*/  @P3 BRA `(.L_x_15) ;  /* 0x00000000001c3947 */ /* 0x000fea0003800000 */
[----:B-1----:R-:W1:Y:S02]  /*07c0*/  LDS R2, [UR8+0x34] ;  /* 0x00003408ff027984 */ /* 0x002e640008000800 */
[----:B-1----:R-:W-:-:S05]  /*07d0*/  LOP3.LUT R2, R2, 0x38, RZ, 0xb8, !PT ;  /* 0x0000003802027812 */ /* 0x002fca00078eb8ff */
[----:B------:R4:W-:Y:S02]  /*07e0*/  STS [UR8+0x34], R2 ;  /* 0x00003402ff007988 */ /* 0x0009e40008000808 */
.L_x_14:
[----:B------:R-:W-:Y:S05]  /*07f0*/  @P3 BRA `(.L_x_16) ;  /* 0x00000000001c3947 */ /* 0x000fea0003800000 */
[----:B-1234-:R-:W1:Y:S02]  /*0800*/  LDS R2, [UR8+0x8] ;  /* 0x00000808ff027984 */ /* 0x01ee640008000800 */
[----:B-1----:R-:W-:-:S05]  /*0810*/  LOP3.LUT R2, R2, 0x780, RZ, 0xb8, !PT ;  /* 0x0000078002027812 */ /* 0x002fca00078eb8ff */
[----:B------:R2:W-:Y:S02]  /*0820*/  STS [UR8+0x8], R2 ;  /* 0x00000802ff007988 */ /* 0x0005e40008000808 */
.L_x_15:
[----:B------:R-:W-:Y:S05]  /*0830*/  @P3 BRA `(.L_x_17) ;  /* 0x0000000000283947 */ /* 0x000fea0003800000 */
[----:B-12---:R-:W1:Y:S02]  /*0840*/  LDS R2, [UR8+0x8] ;  /* 0x00000808ff027984 */ /* 0x006e640008000800 */
[----:B-1----:R-:W-:-:S05]  /*0850*/  LOP3.LUT R2, R2, 0x1800, RZ, 0xb8, !PT ;  /* 0x0000180002027812 */ /* 0x002fca00078eb8ff */
[----:B------:R5:W-:Y:S02]  /*0860*/  STS [UR8+0x8], R2 ;  /* 0x00000802ff007988 */ /* 0x000be40008000808 */
.L_x_16:
[----:B------:R-:W-:Y:S05]  /*0870*/  @P3 BREAK.RELIABLE B0 ;  /* 0x0000000000003942 */ /* 0x000fea0003800100 */
[----:B------:R-:W-:Y:S05]  /*0880*/  @P3 BRA `(.L_x_18) ;  /* 0x0000000000243947 */ /* 0x000fea0003800000 */
[----:B-1-3--:R-:W1:Y:S01]  /*0890*/  LDS R3, [UR8+0x8] ;  /* 0x00000808ff037984 */ /* 0x00ae620008000800 */
[----:B--2-45:R-:W-:-:S05]  /*08a0*/  IMAD.MOV.U32 R2, RZ, RZ, 0x6000 ;  /* 0x00006000ff027424 */ /* 0x034fca00078e00ff */
[----:B-1----:R-:W-:-:S04]  /*08b0*/  LOP3.LUT R2, R3, 0x2000, R2, 0xd8, !PT ;  /* 0x0000200003027812 */ /* 0x002fc800078ed802 */
[----:B------:R-:W-:-:S05]  /*08c0*/  LOP3.LUT R2, R2, 0x400000, RZ, 0xb8, !PT ;  /* 0x0040000002027812 */ /* 0x000fca00078eb8ff */
[----:B------:R3:W-:Y:S02]  /*08d0*/  STS [UR8+0x8], R2 ;  /* 0x00000802ff007988 */ /* 0x0007e40008000808 */
.L_x_17:
[----:B------:R-:W-:Y:S05]  /*08e0*/  BSYNC.RELIABLE B0 ;  /* 0x0000000000007941 */ /* 0x000fea0003800100 */
.L_x_13:
[----:B-123--:R-:W1:Y:S02]  /*08f0*/  @!P3 LDS R2, [UR8+0x8] ;  /* 0x00000808ff02b984 */ /* 0x00ee640008000800 */
[----:B-1----:R-:W-:-:S05]  /*0900*/  @!P3 LOP3.LUT R2, R2, 0x8000, RZ, 0xb8, !PT ;  /* 0x000080000202b812 */ /* 0x002fca00078eb8ff */
[----:B------:R1:W-:Y:S02]  /*0910*/  @!P3 STS [UR8+0x8], R2 ;  /* 0x00000802ff00b988 */ /* 0x0003e40008000808 */
.L_x_18:
[----:B------:R-:W-:Y:S05]  /*0920*/  BSYNC.RECONVERGENT B1 ;  /* 0x0000000000017941 */ /* 0x000fea0003800200 */
.L_x_12:
[----:B------:R-:W-:Y:S05]  /*0930*/  WARPSYNC.ALL ;  /* 0x0000000000007948 */ /* 0x000fea0003800000 */
[----:B------:R-:W-:Y:S01]  /*0940*/  NOP ;  /* 0x0000000000007918 */ /* 0x000fe20000000000 */
[----:B------:R-:W-:Y:S05]  /*0950*/  @P0 BRA `(.L_x_19) ;  /* 0x0000000000300947 */ /* 0x000fea0003800000 */
[----:B-12345:R-:W1:Y:S01]  /*0960*/  S2R R2, SR_LANEID ;  /* 0x0000000000027919 */ /* 0x03ee620000000000 */
[----:B------:R-:W-:Y:S05]  /*0970*/  WARPSYNC.ALL ;  /* 0x0000000000007948 */ /* 0x000fea0003800000 */
[----:B------:R-:W-:Y:S01]  /*0980*/  NOP ;  /* 0x0000000000007918 */ /* 0x000fe20000000000 */
[----:B-1----:R-:W-:-:S05]  /*0990*/  IMAD.SHL.U32 R7, R2, 0x4, RZ ;  /* 0x0000000402077824 */ /* 0x002fca00078e00ff */
[----:B------:R-:W1:Y:S01]  /*09a0*/  LDS R9, [R7+UR8] ;  /* 0x0000000807097984 */ /* 0x000e620008000800 */
[----:B------:R-:W-:-:S05]  /*09b0*/  IADD3 R2, P1, PT, R7, UR6, RZ ;  /* 0x0000000607027c10 */ /* 0x000fca000ff3e0ff */
[----:B------:R-:W-:-:S05]  /*09c0*/  IMAD.X R3, RZ, RZ, UR7, P1 ;  /* 0x00000007ff037e24 */ /* 0x000fca00088e06ff */
[----:B-1----:R1:W2:Y:S01]  /*09d0*/  ATOMG.E.EXCH.STRONG.GPU PT, RZ, [R2], R9 ;  /* 0x0000000902ff73a8 */ /* 0x0022a200041ee100 */
[----:B------:R-:W-:-:S04]  /*09e0*/  DEPBAR {5,4,3,2,1,0} ;  /* 0x0000003f0000791a */ /* 0x000fc80000000000 */
[----:B------:R-:W3:Y:S02]  /*09f0*/  CCTL.E.C.LDCU.IV.DEEP [UR6] ;  /* 0x0000000006007540 */ /* 0x000ee40009c08000 */
[----:B---3--:R1:W-:Y:S01]  /*0a00*/  UTMACCTL.IV [UR6] ;  /* 0x00000000060079b9 */ /* 0x0083e20008000000 */
[----:B------:R-:W-:Y:S01]  /*0a10*/  NOP ;  /* 0x0000000000007918 */ /* 0x000fe20000000000 */
.L_x_19:
[----:B------:R-:W-:Y:S05]  /*0a20*/  @P0 BRA `(.L_x_20) ;  /* 0x00000000000c0947 */ /* 0x000fea0003800000 */
[----:B------:R0:W-:Y:S01]  /*0a30*/  UTMACMDFLUSH ;  /* 0x00000000000079b7 */ /* 0x0001e20000000000 */
[----:B------:R-:W-:Y:S05]  /*0a40*/  @P0 BRA `(.L_x_20) ;  /* 0x0000000000040947 */ /* 0x000fea0003800000 */
[----:B------:R-:W-:-:S04]  /*0a50*/  DEPBAR.LE SB0, 0x0 ;  /* 0x000080000000791a */ /* 0x000fc80000000000 */
.L_x_20:
[----:B------:R-:W-:Y:S05]  /*0a60*/  WARPSYNC.ALL ;  /* 0x0000000000007948 */ /* 0x000fea0003800000 */
[----:B------:R-:W-:Y:S01]  /*0a70*/  NOP ;  /* 0x0000000000007918 */ /* 0x000fe20000000000 */
[----:B--2---:R-:W-:Y:S06]  /*0a80*/  BAR.SYNC.DEFER_BLOCKING 0x0 ;  /* 0x0000000000007b1d */ /* 0x004fec0000010000 */
[----:B------:R-:W-:Y:S02]  /*0a90*/  BSSY.RECONVERGENT B1, `(.L_x_21) ;  /* 0x000000b000017945 */ /* 0x000fe40003800200 */
[----:B------:R-:W-:Y:S06]  /*0aa0*/  BAR.SYNC.DEFER_BLOCKING 0x0 ;  /* 0x0000000000007b1d */ /* 0x000fec0000010000 */
[----:B------:R2:W-:Y:S01]  /*0ab0*/  @!P0 STS [R4], RZ ;  /* 0x000000ff04008388 */ /* 0x0005e20000000800 */
[----:B------:R-:W-:Y:S01]  /*0ac0*/  NOP ;  /* 0x0000000000007918 */ /* 0x000fe20000000000 */
[----:B------:R-:W-:Y:S05]  /*0ad0*/  @P3 BRA `(.L_x_22) ;  /* 0x0000000000183947 */ /* 0x000fea0003800000 */
[----:B-1-345:R-:W1:Y:S01]  /*0ae0*/  LDS R2, [UR8+0x8] ;  /* 0x00000808ff027984 */ /* 0x03ae620008000800 */
[----:B------:R-:W3:Y:S01]  /*0af0*/  LDC.64 R8, c[0x0][0x388] ;  /* 0x0000e200ff087b82 */ /* 0x000ee20000000a00 */
[----:B------:R-:W-:Y:S02]  /*0b00*/  IMAD.MOV.U32 R3, RZ, RZ, 0x70 ;  /* 0x00000070ff037424 */ /* 0x000fe400078e00ff */
[----:B---3--:R3:W-:Y:S03]  /*0b10*/  STS.64 [UR8], R8 ;  /* 0x00000008ff007988 */ /* 0x0087e60008000a08 */
[----:B-1----:R-:W-:-:S05]  /*0b20*/  LOP3.LUT R2, R2, 0x10, R3, 0xd8, !PT ;  /* 0x0000001002027812 */ /* 0x002fca00078ed803 */
[----:B------:R3:W-:Y:S02]  /*0b30*/  STS [UR8+0x8], R2 ;  /* 0x00000802ff007988 */ /* 0x0007e40008000808 */
.L_x_22:
[----:B-1----:R-:W-:Y:S05]  /*0b40*/  BSYNC.RECONVERGENT B1 ;  /* 0x0000000000017941 */ /* 0x002fea0003800200 */
.L_x_21:
[----:B------:R-:W-:Y:S04]  /*0b50*/  BSSY.RECONVERGENT B2, `(.L_x_23) ;  /* 0x000000f000027945 */ /* 0x000fe80003800200 */
[----:B------:R-:W-:Y:S04]  /*0b60*/  BSSY.RELIABLE B1, `(.L_x_24) ;  /* 0x000000c000017945 */ /* 0x000fe80003800100 */
[----:B------:R-:W-:Y:S05]  /*0b70*/  @P3 BRA `(.L_x_25) ;  /* 0x0000000000283947 */ /* 0x000fea0003800000 */
[----:B---345:R-:W1:Y:S01]  /*0b80*/  LDS R2, [UR8+0x34] ;  /* 0x00003408ff027984 */ /* 0x038e620008000800 */
[----:B------:R-:W-:Y:S01]  /*0b90*/  IMAD.MOV.U32 R3, RZ, RZ, 0x1f000000 ;  /* 0x1f000000ff037424 */ /* 0x000fe200078e00ff */
[----:B------:R-:W-:Y:S05]  /*0ba0*/  @P3 BREAK.RELIABLE B1 ;  /* 0x0000000000013942 */ /* 0x000fea0003800100 */
[----:B-1----:R-:W-:-:S05]  /*0bb0*/  LOP3.LUT R2, R2, 0xff000000, R3, 0xb8, !PT ;  /* 0xff00000002027812 */ /* 0x002fca00078eb803 */
[----:B------:R1:W-:Y:S01]  /*0bc0*/  STS [UR8+0x34], R2 ;  /* 0x00003402ff007988 */ /* 0x0003e20008000808 */
[----:B------:R-:W-:Y:S05]  /*0bd0*/  @P3 BRA `(.L_x_26) ;  /* 0x0000000000183947 */ /* 0x000fea0003800000 */
[----:B-1----:R-:W1:Y:S01]  /*0be0*/  LDS R2, [UR8+0x38] ;  /* 0x00003808ff027984 */ /* 0x002e620008000800 */
[----:B------:R-:W-:-:S05]  /*0bf0*/  IMAD.MOV.U32 R3, RZ, RZ, 0x7f ;  /* 0x0000007fff037424 */ /* 0x000fca00078e00ff */
[----:B-1----:R-:W-:-:S05]  /*0c00*/  LOP3.LUT R2, R2, 0xff, R3, 0xb8, !PT ;  /* 0x000000ff02027812 */ /* 0x002fca00078eb803 */
[----:B------:R1:W-:Y:S02]  /*0c10*/  STS [UR8+0x38], R2 ;  /* 0x00003802ff007988 */ /* 0x0003e40008000808 */
.L_x_25:
[----:B------:R-:W-:Y:S05]  /*0c20*/  BSYNC.RELIABLE B1 ;  /* 0x0000000000017941 */ /* 0x000fea0003800100 */
.L_x_24:
[----:B------:R1:W-:Y:S02]  /*0c30*/  @!P3 STS [UR8+0x20], R5 ;  /* 0x00002005ff00b988 */ /* 0x0003e40008000808 */
.L_x_26:
[----:B------:R-:W-:Y:S05]  /*0c40*/  BSYNC.RECONVERGENT B2 ;  /* 0x0000000000027941 */ /* 0x000fea0003800200 */
.L_x_23:
[----:B------:R-:W-:Y:S05]  /*0c50*/  WARPSYNC.ALL ;  /* 0x0000000000007948 */ /* 0x000fea0003800000 */
[----:B------:R-:W-:Y:S01]  /*0c60*/  NOP ;  /* 0x0000000000007918 */ /* 0x000fe20000000000 */
[----:B-1----:R-:W1:Y:S01]  /*0c70*/  LDC R5, c[0x0][0x39c] ;  /* 0x0000e700ff057b82 */ /* 0x002e620000000800 */
[----:B------:R-:W-:Y:S01]  /*0c80*/  BSSY.RECONVERGENT B2, `(.L_x_27) ;  /* 0x000000b000027945 */ /* 0x000fe20003800200 */
[----:B-1----:R-:W-:-:S03]  /*0c90*/  VIADD R5, R5, 0xffffffff ;  /* 0xffffffff05057836 */ /* 0x002fc60000000000 */
[----:B------:R-:W-:Y:S05]  /*0ca0*/  @P3 BRA `(.L_x_28) ;  /* 0x0000000000203947 */ /* 0x000fea0003800000 */
[----:B---345:R-:W1:Y:S01]  /*0cb0*/  LDS R2, [UR8+0x1c] ;  /* 0x00001c08ff027984 */ /* 0x038e620008000800 */
[----:B------:R-:W3:Y:S03]  /*0cc0*/  LDC.64 R8, c[0x0][0x3b0] ;  /* 0x0000ec00ff087b82 */ /* 0x000ee60000000a00 */
[----:B------:R4:W-:Y:S01]  /*0cd0*/  STS [UR8+0x24], R5 ;  /* 0x00002405ff007988 */ /* 0x0009e20008000808 */
[--C-:B---3--:R-:W-:Y:S02]  /*0ce0*/  SHF.R.U32.HI R7, RZ, 0x4, R9.reuse ;  /* 0x00000004ff077819 */ /* 0x108fe40000011609 */
[----:B------:R-:W-:-:S05]  /*0cf0*/  SHF.R.U64 R3, R8, 0x4, R9 ;  /* 0x0000000408037819 */ /* 0x000fca0000001209 */
[----:B------:R4:W-:Y:S01]  /*0d00*/  STS [UR8+0xc], R3 ;  /* 0x00000c03ff007988 */ /* 0x0009e20008000808 */
[----:B-1----:R-:W-:-:S05]  /*0d10*/  LOP3.LUT R2, R2, 0xf, R7, 0xb8, !PT ;  /* 0x0000000f02027812 */ /* 0x002fca00078eb807 */
[----:B------:R4:W-:Y:S02]  /*0d20*/  STS [UR8+0x1c], R2 ;  /* 0x00001c02ff007988 */ /* 0x0009e40008000808 */
.L_x_28:
[----:B------:R-:W-:Y:S05]  /*0d30*/  BSYNC.RECONVERGENT B2 ;  /* 0x0000000000027941 */ /* 0x000fea0003800200 */
.L_x_27:
[----:B------:R-:W-:Y:S04]  /*0d40*/  BSSY.RECONVERGENT B3, `(.L_x_29) ;  /* 0x000001d000037945 */ /* 0x000fe80003800200 */
[----:B------:R-:W-:Y:S04]  /*0d50*/  BSSY.RELIABLE B2, `(.L_x_30) ;  /* 0x0000018000027945 */ /* 0x000fe80003800100 */
[----:B------:R-:W-:Y:S05]  /*0d60*/  @P3 BRA `(.L_x_31) ;  /* 0x00000000001c3947 */ /* 0x000fea0003800000 */
[----:B---345:R-:W1:Y:S02]  /*0d70*/  LDS R2, [UR8+0x34] ;  /* 0x00003408ff027984 */ /* 0x038e640008000800 */
[----:B-1----:R-:W-:-:S05]  /*0d80*/  LOP3.LUT R2, R2, 0x7, RZ, 0xb8, !PT ;  /* 0x0000000702027812 */ /* 0x002fca00078eb8ff */
[----:B------:R1:W-:Y:S01]  /*0d90*/  STS [UR8+0x34], R2 ;  /* 0x00003402ff007988 */ /* 0x0003e20008000808 */
[----:B------:R-:W-:Y:S05]  /*0da0*/  @P3 BRA `(.L_x_32) ;  /* 0x00000000001c3947 */ /* 0x000fea0003800000 */
[----:B-1----:R-:W1:Y:S02]  /*0db0*/  LDS R2, [UR8+0x34] ;  /* 0x00003408ff027984 */ /* 0x002e640008000800 */
[----:B-1----:R-:W-:-:S05]  /*0dc0*/  LOP3.LUT R2, R2, 0x38, RZ, 0xb8, !PT ;  /* 0x0000003802027812 */ /* 0x002fca00078eb8ff */
[----:B------:R1:W-:Y:S02]  /*0dd0*/  STS [UR8+0x34], R2 ;  /* 0x00003402ff007988 */ /* 0x0003e40008000808 */
.L_x_31:
[----:B------:R-:W-:Y:S05]  /*0de0*/  @P3 BRA `(.L_x_33) ;  /* 0x00000000001c3947 */ /* 0x000fea0003800000 */
[----:B-1-345:R-:W1:Y:S02]  /*0df0*/  LDS R2, [UR8+0x8] ;  /* 0x00000808ff027984 */ /* 0x03ae640008000800 */
[----:B-1----:R-:W-:-:S05]  /*0e00*/  LOP3.LUT R2, R2, 0x780, RZ, 0xb8, !PT ;  /* 0x0000078002027812 */ /* 0x002fca00078eb8ff */
[----:B------:R3:W-:Y:S02]  /*0e10*/  STS [UR8+0x8], R2 ;  /* 0x00000802ff007988 */ /* 0x0007e40008000808 */
.L_x_32:
[----:B------:R-:W-:Y:S05]  /*0e20*/  @P3 BRA `(.L_x_34) ;  /* 0x0000000000283947 */ /* 0x000fea0003800000 */
[----:B-1-3--:R-:W1:Y:S02]  /*0e30*/  LDS R2, [UR8+0x8] ;  /* 0x00000808ff027984 */ /* 0x00ae640008000800 */
[----:B-1----:R-:W-:-:S05]  /*0e40*/  LOP3.LUT R2, R2, 0x1800, RZ, 0xb8, !PT ;  /* 0x0000180002027812 */ /* 0x002fca00078eb8ff */
[----:B------:R1:W-:Y:S02]  /*0e50*/  STS [UR8+0x8], R2 ;  /* 0x00000802ff007988 */ /* 0x0003e40008000808 */
.L_x_33:
[----:B------:R-:W-:Y:S05]  /*0e60*/  @P3 BREAK.RELIABLE B2 ;  /* 0x0000000000023942 */ /* 0x000fea0003800100 */
[----:B------:R-:W-:Y:S05]  /*0e70*/  @P3 BRA `(.L_x_35) ;  /* 0x0000000000243947 */ /* 0x000fea0003800000 */
[----:B-1-345:R-:W1:Y:S01]  /*0e80*/  LDS R2, [UR8+0x8] ;  /* 0x00000808ff027984 */ /* 0x03ae620008000800 */
[----:B------:R-:W-:-:S05]  /*0e90*/  IMAD.MOV.U32 R3, RZ, RZ, 0x6000 ;  /* 0x00006000ff037424 */ /* 0x000fca00078e00ff */
[----:B-1----:R-:W-:-:S04]  /*0ea0*/  LOP3.LUT R2, R2, 0x2000, R3, 0xd8, !PT ;  /* 0x0000200002027812 */ /* 0x002fc800078ed803 */
[----:B------:R-:W-:-:S05]  /*0eb0*/  LOP3.LUT R2, R2, 0x400000, RZ, 0xb8, !PT ;  /* 0x0040000002027812 */ /* 0x000fca00078eb8ff */
[----:B------:R4:W-:Y:S02]  /*0ec0*/  STS [UR8+0x8], R2 ;  /* 0x00000802ff007988 */ /* 0x0009e40008000808 */
.L_x_34:
[----:B------:R-:W-:Y:S05]  /*0ed0*/  BSYNC.RELIABLE B2 ;  /* 0x0000000000027941 */ /* 0x000fea0003800100 */
.L_x_30:
[----:B-1-34-:R-:W1:Y:S02]  /*0ee0*/  @!P3 LDS R2, [UR8+0x8] ;  /* 0x00000808ff02b984 */ /* 0x01ae640008000800 */
[----:B-1----:R-:W-:-:S05]  /*0ef0*/  @!P3 LOP3.LUT R2, R2, 0x8000, RZ, 0xb8, !PT ;  /* 0x000080000202b812 */ /* 0x002fca00078eb8ff */
[----:B------:R1:W-:Y:S02]  /*0f00*/  @!P3 STS [UR8+0x8], R2 ;  /* 0x00000802ff00b988 */ /* 0x0003e40008000808 */
.L_x_35:
[----:B------:R-:W-:Y:S05]  /*0f10*/  BSYNC.RECONVERGENT B3 ;  /* 0x0000000000037941 */ /* 0x000fea0003800200 */
.L_x_29:
[----:B------:R-:W-:Y:S05]  /*0f20*/  WARPSYNC.ALL ;  /* 0x0000000000007948 */ /* 0x000fea0003800000 */
[----:B------:R-:W-:Y:S01]  /*0f30*/  NOP ;  /* 0x0000000000007918 */ /* 0x000fe20000000000 */
[----:B------:R-:W-:-:S04]  /*0f40*/  UIADD3 UR5, UPT, UPT, UR4, 0x80, URZ ;  /* 0x0000008004057890 */ /* 0x000fc8000fffe0ff */
[----:B------:R-:W-:-:S04]  /*0f50*/  UIADD3 UR16, UP0, UPT, UR5, UR12, URZ ;  /* 0x0000000c05107290 */ /* 0x000fc8000ff1e0ff */
[----:B------:R-:W-:Y:S01]  /*0f60*/  ULEA.HI.X.SX32 UR17, UR5, UR13, 0x1, UP0 ;  /* 0x0000000d05117291 */ /* 0x000fe200080f0eff */
[----:B------:R-:W-:Y:S11]  /*0f70*/  @P0 BRA `(.L_x_36) ;  /* 0x0000000000300947 */ /* 0x000ff60003800000 */
[----:B-1-345:R-:W1:Y:S01]  /*0f80*/  S2R R2, SR_LANEID ;  /* 0x0000000000027919 */ /* 0x03ae620000000000 */
[----:B------:R-:W-:Y:S05]  /*0f90*/  WARPSYNC.ALL ;  /* 0x0000000000007948 */ /* 0x000fea0003800000 */
[----:B------:R-:W-:Y:S01]  /*0fa0*/  NOP ;  /* 0x0000000000007918 */ /* 0x000fe20000000000 */
[----:B-1----:R-:W-:-:S05]  /*0fb0*/  IMAD.SHL.U32 R8, R2, 0x4, RZ ;  /* 0x0000000402087824 */ /* 0x002fca00078e00ff */
[----:B------:R-:W1:Y:S01]  /*0fc0*/  LDS R7, [R8+UR8] ;  /* 0x0000000808077984 */ /* 0x000e620008000800 */
[----:B------:R-:W-:-:S05]  /*0fd0*/  IADD3 R2, P1, PT, R8, UR16, RZ ;  /* 0x0000001008027c10 */ /* 0x000fca000ff3e0ff */
[----:B------:R-:W-:-:S05]  /*0fe0*/  IMAD.X R3, RZ, RZ, UR17, P1 ;  /* 0x00000011ff037e24 */ /* 0x000fca00088e06ff */
[----:B-1----:R1:W3:Y:S01]  /*0ff0*/  ATOMG.E.EXCH.STRONG.GPU PT, RZ, [R2], R7 ;  /* 0x0000000702ff73a8 */ /* 0x0022e200041ee100 */
[----:B------:R-:W-:-:S04]  /*1000*/  DEPBAR {5,4,3,2,1,0} ;  /* 0x0000003f0000791a */ /* 0x000fc80000000000 */
[----:B------:R-:W4:Y:S02]  /*1010*/  CCTL.E.C.LDCU.IV.DEEP [UR16] ;  /* 0x0000000010007540 */ /* 0x000f240009c08000 */
[----:B----4-:R1:W-:Y:S01]  /*1020*/  UTMACCTL.IV [UR16] ;  /* 0x00000000100079b9 */ /* 0x0103e20008000000 */
[----:B------:R-:W-:Y:S01]  /*1030*/  NOP ;  /* 0x0000000000007918 */ /* 0x000fe20000000000 */
.L_x_36:
[----:B------:R-:W-:Y:S05]  /*1040*/  @P0 BRA `(.L_x_37) ;  /* 0x00000000000c0947 */ /* 0x000fea0003800000 */
[----:B------:R0:W-:Y:S01]  /*1050*/  UTMACMDFLUSH ;  /* 0x00000000000079b7 */ /* 0x0001e20000000000 */
[----:B------:R-:W-:Y:S05]  /*1060*/  @P0 BRA `(.L_x_37) ;  /* 0x0000000000040947 */ /* 0x000fea0003800000 */
[----:B------:R-:W-:-:S04]  /*1070*/  DEPBAR.LE SB0, 0x0 ;  /* 0x000080000000791a */ /* 0x000fc80000000000 */
.L_x_37:
[----:B------:R-:W-:Y:S05]  /*1080*/  WARPSYNC.ALL ;  /* 0x0000000000007948 */ /* 0x000fea0003800000 */
[----:B------:R-:W-:Y:S01]  /*1090*/  NOP ;  /* 0x0000000000007918 */ /* 0x000fe20000000000 */
[----:B---3--:R-:W-:Y:S06]  /*10a0*/  BAR.SYNC.DEFER_BLOCKING 0x0 ;  /* 0x0000000000007b1d */ /* 0x008fec0000010000 */
[----:B------:R-:W-:Y:S02]  /*10b0*/  BSSY.RECONVERGENT B3, `(.L_x_38) ;  /* 0x000000b000037945 */ /* 0x000fe40003800200 */
[----:B------:R-:W-:Y:S06]  /*10c0*/  BAR.SYNC.DEFER_BLOCKING 0x0 ;  /* 0x0000000000007b1d */ /* 0x000fec0000010000 */
[----:B------:R3:W-:Y:S01]  /*10d0*/  @!P0 STS [R4], RZ ;  /* 0x000000ff04008388 */ /* 0x0007e20000000800 */
[----:B------:R-:W-:Y:S01]  /*10e0*/  NOP ;  /* 0x0000000000007918 */ /* 0x000fe20000000000 */
[----:B------:R-:W-:Y:S05]  /*10f0*/  @P3 BRA `(.L_x_39) ;  /* 0x0000000000183947 */ /* 0x000fea0003800000 */
[----:B-1--45:R-:W1:Y:S01]  /*1100*/  LDS R2, [UR8+0x8] ;  /* 0x00000808ff027984 */ /* 0x032e620008000800 */
[----:B------:R-:W4:Y:S01]  /*1110*/  LDC.64 R8, c[0x0][0x390] ;  /* 0x0000e400ff087b82 */ /* 0x000f220000000a00 */
[----:B------:R-:W-:Y:S02]  /*1120*/  IMAD.MOV.U32 R3, RZ, RZ, 0x70 ;  /* 0x00000070ff037424 */ /* 0x000fe400078e00ff */
[----:B----4-:R4:W-:Y:S03]  /*1130*/  STS.64 [UR8], R8 ;  /* 0x00000008ff007988 */ /* 0x0109e60008000a08 */
[----:B-1----:R-:W-:-:S05]  /*1140*/  LOP3.LUT R2, R2, 0x10, R3, 0xd8, !PT ;  /* 0x0000001002027812 */ /* 0x002fca00078ed803 */
[----:B------:R4:W-:Y:S02]  /*1150*/  STS [UR8+0x8], R2 ;  /* 0x00000802ff007988 */ /* 0x0009e40008000808 */
.L_x_39:
[----:B-1----:R-:W-:Y:S05]  /*1160*/  BSYNC.RECONVERGENT B3 ;  /* 0x0000000000037941 */ /* 0x002fea0003800200 */
.L_x_38:
[----:B------:R-:W-:Y:S04]  /*1170*/  BSSY.RECONVERGENT B4, `(.L_x_40) ;  /* 0x0000033000047945 */ /* 0x000fe80003800200 */
[----:B------:R-:W-:Y:S04]  /*1180*/  BSSY.RELIABLE B3, `(.L_x_41) ;  /* 0x000002e000037945 */ /* 0x000fe80003800100 */
[----:B------:R-:W-:Y:S05]  /*1190*/  @P3 BRA `(.L_x_42) ;  /* 0x0000000000243947 */ /* 0x000fea0003800000 */
[----:B----45:R-:W1:Y:S01]  /*11a0*/  LDS R2, [UR8+0x34] ;  /* 0x00003408ff027984 */ /* 0x030e620008000800 */
[----:B------:R-:W-:-:S05]  /*11b0*/  IMAD.MOV.U32 R3, RZ, RZ, 0x7f000000 ;  /* 0x7f000000ff037424 */ /* 0x000fca00078e00ff */
[----:B-1----:R-:W-:-:S05]  /*11c0*/  LOP3.LUT R2, R2, 0xff000000, R3, 0xb8, !PT ;  /* 0xff00000002027812 */ /* 0x002fca00078eb803 */
[----:B------:R1:W-:Y:S01]  /*11d0*/  STS [UR8+0x34], R2 ;  /* 0x00003402ff007988 */ /* 0x0003e20008000808 */
[----:B------:R-:W-:Y:S05]  /*11e0*/  @P3 BRA `(.L_x_43) ;  /* 0x0000000000183947 */ /* 0x000fea0003800000 */
[----:B-1----:R-:W1:Y:S01]  /*11f0*/  LDS R2, [UR8+0x38] ;  /* 0x00003808ff027984 */ /* 0x002e620008000800 */
[----:B------:R-:W-:-:S05]  /*1200*/  IMAD.MOV.U32 R3, RZ, RZ, 0x7f ;  /* 0x0000007fff037424 */ /* 0x000fca00078e00ff */
[----:B-1----:R-:W-:-:S05]  /*1210*/  LOP3.LUT R2, R2, 0xff, R3, 0xb8, !PT ;  /* 0x000000ff02027812 */ /* 0x002fca00078eb803 */
[----:B------:R1:W-:Y:S02]  /*1220*/  STS [UR8+0x38], R2 ;  /* 0x00003802ff007988 */ /* 0x0003e40008000808 */
.L_x_42:
[----:B------:R-:W-:Y:S05]  /*1230*/  @P3 BRA `(.L_x_44) ;  /* 0x00000000000c3947 */ /* 0x000fea0003800000 */
[----:B------:R1:W-:Y:S02]  /*1240*/  STS [UR8+0x20], R5 ;  /* 0x00002005ff007988 */ /* 0x0003e40008000808 */
.L_x_43:
[----:B------:R-:W-:Y:S05]  /*1250*/  @P3 BRA `(.L_x_45) ;  /* 0x0000000000243947 */ /* 0x000fea0003800000 */
[----:B------:R1:W-:Y:S02]  /*1260*/  STS [UR8+0x24], R6 ;  /* 0x00002406ff007988 */ /* 0x0003e40008000808 */
.L_x_44:
[----:B------:R-:W-:Y:S05]  /*1270*/  @P3 BRA `(.L_x_46) ;  /* 0x00000000002c3947 */ /* 0x000fea0003800000 */
[----:B-1--45:R-:W1:Y:S01]  /*1280*/  LDS R2, [UR8+0x1c] ;  /* 0x00001c08ff027984 */ /* 0x032e620008000800 */
[----:B------:R-:W4:Y:S02]  /*1290*/  LDC.64 R6, c[0x0][0x3b8] ;  /* 0x0000ee00ff067b82 */ /* 0x000f240000000a00 */
[--C-:B----4-:R-:W-:Y:S02]  /*12a0*/  SHF.R.U32.HI R5, RZ, 0x4, R7.reuse ;  /* 0x00000004ff057819 */ /* 0x110fe40000011607 */
[----:B------:R-:W-:-:S05]  /*12b0*/  SHF.R.U64 R3, R6, 0x4, R7 ;  /* 0x0000000406037819 */ /* 0x000fca0000001207 */
[----:B------:R4:W-:Y:S01]  /*12c0*/  STS [UR8+0xc], R3 ;  /* 0x00000c03ff007988 */ /* 0x0009e20008000808 */
[----:B-1----:R-:W-:-:S05]  /*12d0*/  LOP3.LUT R2, R2, 0xf, R5, 0xb8, !PT ;  /* 0x0000000f02027812 */ /* 0x002fca00078eb805 */
[----:B------:R4:W-:Y:S02]  /*12e0*/  STS [UR8+0x1c], R2 ;  /* 0x00001c02ff007988 */ /* 0x0009e40008000808 */
.L_x_45:
[----:B------:R-:W-:Y:S05]  /*12f0*/  @P3 BRA `(.L_x_47) ;  /* 0x00000000001c3947 */ /* 0x000fea0003800000 */
[----:B-1--45:R-:W1:Y:S02]  /*1300*/  LDS R2, [UR8+0x34] ;  /* 0x00003408ff027984 */ /* 0x032e640008000800 */
[----:B-1----:R-:W-:-:S05]  /*1310*/  LOP3.LUT R2, R2, 0x7, RZ, 0xb8, !PT ;  /* 0x0000000702027812 */ /* 0x002fca00078eb8ff */
[----:B------:R1:W-:Y:S02]  /*1320*/  STS [UR8+0x34], R2 ;  /* 0x00003402ff007988 */ /* 0x0003e40008000808 */
.L_x_46:
[----:B------:R-:W-:Y:S05]  /*1330*/  @P3 BRA `(.L_x_48) ;  /* 0x00000000001c3947 */ /* 0x000fea0003800000 */
[----:B-1--45:R-:W1:Y:S02]  /*1340*/  LDS R2, [UR8+0x34] ;  /* 0x00003408ff027984 */ /* 0x032e640008000800 */
[----:B-1----:R-:W-:-:S05]  /*1350*/  LOP3.LUT R2, R2, 0x38, RZ, 0xb8, !PT ;  /* 0x0000003802027812 */ /* 0x002fca00078eb8ff */
[----:B------:R1:W-:Y:S02]  /*1360*/  STS [UR8+0x34], R2 ;  /* 0x00003402ff007988 */ /* 0x0003e40008000808 */
.L_x_47:
[----:B------:R-:W-:Y:S05]  /*1370*/  @P3 BRA `(.L_x_49) ;  /* 0x00000000001c3947 */ /* 0x000fea0003800000 */
[----:B-1--45:R-:W1:Y:S02]  /*1380*/  LDS R2, [UR8+0x8] ;  /* 0x00000808ff027984 */ /* 0x032e640008000800 */
[----:B-1----:R-:W-:-:S05]  /*1390*/  LOP3.LUT R2, R2, 0x780, RZ, 0xb8, !PT ;  /* 0x0000078002027812 */ /* 0x002fca00078eb8ff */
[----:B------:R1:W-:Y:S02]  /*13a0*/  STS [UR8+0x8], R2 ;  /* 0x00000802ff007988 */ /* 0x0003e40008000808 */
.L_x_48:
[----:B------:R-:W-:Y:S05]  /*13b0*/  @P3 BRA `(.L_x_50) ;  /* 0x0000000000283947 */ /* 0x000fea0003800000 */
[----:B-1--45:R-:W1:Y:S02]  /*13c0*/  LDS R2, [UR8+0x8] ;  /* 0x00000808ff027984 */ /* 0x032e640008000800 */
[----:B-1----:R-:W-:-:S05]  /*13d0*/  LOP3.LUT R2, R2, 0x1800, RZ, 0xb8, !PT ;  /* 0x0000180002027812 */ /* 0x002fca00078eb8ff */
[----:B------:R1:W-:Y:S02]  /*13e0*/  STS [UR8+0x8], R2 ;  /* 0x00000802ff007988 */ /* 0x0003e40008000808 */
.L_x_49:
[----:B------:R-:W-:Y:S05]  /*13f0*/  @P3 BREAK.RELIABLE B3 ;  /* 0x0000000000033942 */ /* 0x000fea0003800100 */
[----:B------:R-:W-:Y:S05]  /*1400*/  @P3 BRA `(.L_x_51) ;  /* 0x0000000000243947 */ /* 0x000fea0003800000 */
[----:B-1--45:R-:W1:Y:S01]  /*1410*/  LDS R2, [UR8+0x8] ;  /* 0x00000808ff027984 */ /* 0x032e620008000800 */
[----:B------:R-:W-:-:S05]  /*1420*/  IMAD.MOV.U32 R3, RZ, RZ, 0x6000 ;  /* 0x00006000ff037424 */ /* 0x000fca00078e00ff */
[----:B-1----:R-:W-:-:S04]  /*1430*/  LOP3.LUT R2, R2, 0x6000, R3, 0xd8, !PT ;  /* 0x0000600002027812 */ /* 0x002fc800078ed803 */
[----:B------:R-:W-:-:S05]  /*1440*/  LOP3.LUT R2, R2, 0x400000, RZ, 0xb8, !PT ;  /* 0x0040000002027812 */ /* 0x000fca00078eb8ff */
[----:B------:R1:W-:Y:S02]  /*1450*/  STS [UR8+0x8], R2 ;  /* 0x00000802ff007988 */ /* 0x0003e40008000808 */
.L_x_50:
[----:B------:R-:W-:Y:S05]  /*1460*/  BSYNC.RELIABLE B3 ;  /* 0x0000000000037941 */ /* 0x000fea0003800100 */
.L_x_41:
[----:B-1--45:R-:W1:Y:S02]  /*1470*/  @!P3 LDS R2, [UR8+0x8] ;  /* 0x00000808ff02b984 */ /* 0x032e640008000800 */
[----:B-1----:R-:W-:-:S05]  /*1480*/  @!P3 LOP3.LUT R2, R2, 0x8000, RZ, 0xb8, !PT ;  /* 0x000080000202b812 */ /* 0x002fca00078eb8ff */
[----:B------:R1:W-:Y:S02]  /*1490*/  @!P3 STS [UR8+0x8], R2 ;  /* 0x00000802ff00b988 */ /* 0x0003e40008000808 */
.L_x_51:
[----:B------:R-:W-:Y:S05]  /*14a0*/  BSYNC.RECONVERGENT B4 ;  /* 0x0000000000047941 */ /* 0x000fea0003800200 */
.L_x_40:
[----:B------:R-:W-:Y:S05]  /*14b0*/  WARPSYNC.ALL ;  /* 0x0000000000007948 */ /* 0x000fea0003800000 */
[----:B------:R-:W-:Y:S01]  /*14c0*/  NOP ;  /* 0x0000000000007918 */ /* 0x000fe20000000000 */
[----:B------:R-:W-:-:S04]  /*14d0*/  UIADD3 UR4, UPT, UPT, UR4, 0x100, URZ ;  /* 0x0000010004047890 */ /* 0x000fc8000fffe0ff */
[----:B------:R-:W-:-:S04]  /*14e0*/  UIADD3 UR19, UP0, UPT, UR4, UR12, URZ ;  /* 0x0000000c04137290 */ /* 0x000fc8000ff1e0ff */
[----:B------:R-:W-:Y:S01]  /*14f0*/  ULEA.HI.X.SX32 UR24, UR4, UR13, 0x1, UP0 ;  /* 0x0000000d04187291 */ /* 0x000fe200080f0eff */
[----:B------:R-:W-:Y:S11]  /*1500*/  @P0 BRA `(.L_x_52) ;  /* 0x0000000000380947 */ /* 0x000ff60003800000 */
[----:B-1--45:R-:W1:Y:S01]  /*1510*/  S2R R2, SR_LANEID ;  /* 0x0000000000027919 */ /* 0x032e620000000000 */
[----:B------:R-:W-:Y:S05]  /*1520*/  WARPSYNC.ALL ;  /* 0x0000000000007948 */ /* 0x000fea0003800000 */
[----:B------:R-:W-:Y:S01]  /*1530*/  NOP ;  /* 0x0000000000007918 */ /* 0x000fe20000000000 */
[----:B-123--:R-:W-:-:S05]  /*1540*/  IMAD.SHL.U32 R4, R2, 0x4, RZ ;  /* 0x0000000402047824 */ /* 0x00efca00078e00ff */
[----:B------:R-:W1:Y:S01]  /*1550*/  LDS R5, [R4+UR8] ;  /* 0x0000000804057984 */ /* 0x000e620008000800 */
[----:B------:R-:W-:Y:S01]  /*1560*/  IADD3 R2, P1, PT, R4, UR19, RZ ;  /* 0x0000001304027c10 */ /* 0x000fe2000ff3e0ff */
[----:B------:R-:W-:-:S04]  /*1570*/  UMOV UR4, UR19 ;  /* 0x0000001300047c82 */ /* 0x000fc80008000000 */
[----:B------:R-:W-:Y:S01]  /*1580*/  IMAD.X R3, RZ, RZ, UR24, P1 ;  /* 0x00000018ff037e24 */ /* 0x000fe200088e06ff */
[----:B------:R-:W-:-:S04]  /*1590*/  UMOV UR5, UR24 ;  /* 0x0000001800057c82 */ /* 0x000fc80008000000 */
[----:B-1----:R1:W2:Y:S01]  /*15a0*/  ATOMG.E.EXCH.STRONG.GPU PT, RZ, [R2], R5 ;  /* 0x0000000502ff73a8 */ /* 0x0022a200041ee100 */
[----:B------:R-:W-:-:S04]  /*15b0*/  DEPBAR {5,4,3,2,1,0} ;  /* 0x0000003f0000791a */ /* 0x000fc80000000000 */
[----:B------:R-:W3:Y:S02]  /*15c0*/  CCTL.E.C.LDCU.IV.DEEP [UR4] ;  /* 0x0000000004007540 */ /* 0x000ee40009c08000 */
[----:B---3--:R1:W-:Y:S01]  /*15d0*/  UTMACCTL.IV [UR4] ;  /* 0x00000000040079b9 */ /* 0x0083e20008000000 */
[----:B------:R-:W-:Y:S01]  /*15e0*/  NOP ;  /* 0x0000000000007918 */ /* 0x000fe20000000000 */
.L_x_52:
[----:B------:R-:W-:Y:S05]  /*15f0*/  @P0 BRA `(.L_x_53) ;  /* 0x00000000000c0947 */ /* 0x000fea0003800000 */
[----:B------:R0:W-:Y:S01]  /*1600*/  UTMACMDFLUSH ;  /* 0x00000000000079b7 */ /* 0x0001e20000000000 */
[----:B------:R-:W-:Y:S05]  /*1610*/  @P0 BRA `(.L_x_53) ;  /* 0x0000000000040947 */ /* 0x000fea0003800000 */
[----:B------:R-:W-:-:S04]  /*1620*/  DEPBAR.LE SB0, 0x0 ;  /* 0x000080000000791a */ /* 0x000fc80000000000 */
.L_x_53:
[----:B------:R-:W-:Y:S05]  /*1630*/  WARPSYNC.ALL ;  /* 0x0000000000007948 */ /* 0x000fea0003800000 */
[----:B------:R-:W-:Y:S01]  /*1640*/  NOP ;  /* 0x0000000000007918 */ /* 0x000fe20000000000 */
[----:B--2---:R-:W-:Y:S01]  /*1650*/  BAR.SYNC.DEFER_BLOCKING 0x0 ;  /* 0x0000000000007b1d */ /* 0x004fe20000010000 */
[----:B------:R-:W-:Y:S01]  /*1660*/  ISETP.GE.AND P0, PT, R10, 0x1, PT ;  /* 0x000000010a00780c */ /* 0x000fe20003f06270 */
[----:B------:R-:W-:Y:S01]  /*1670*/  USHF.L.U32 UR11, UR11, 0x7, URZ ;  /* 0x000000070b0b7899 */ /* 0x000fe200080006ff */
[----:B-1--45:R-:W-:Y:S01]  /*1680*/  SHF.R.U32.HI R2, RZ, 0x5, R0 ;  /* 0x00000005ff027819 */ /* 0x032fe20000011600 */
[----:B------:R-:W-:-:S02]  /*1690*/  USHF.L.U32 UR23, UR9, 0x7, URZ ;  /* 0x0000000709177899 */ /* 0x000fc400080006ff */
[----:B------:R-:W-:Y:S01]  /*16a0*/  VOTEU.ALL UP0, P3 ;  /* 0x0000000000ff7886 */ /* 0x000fe20001800000 */
[----:B------:R-:W-:Y:S01]  /*16b0*/  UMOV UR4, 0x1 ;  /* 0x0000000100047882 */ /* 0x000fe20000000000 */
[----:B------:R-:W-:Y:S01]  /*16c0*/  VOTEU.ALL UP1, P3 ;  /* 0x0000000000ff7886 */ /* 0x000fe20001820000 */
[----:B------:R-:W-:Y:S02]  /*16d0*/  R2UR UR18, R2 ;  /* 0x00000000021272ca */ /* 0x000fe400000e0000 */
[----:B------:R-:W-:-:S04]  /*16e0*/  @!UP0 UIADD3 UR12, UPT, UPT, -UR4, 0x100000, URZ ;  /* 0x00100000040c8890 */ /* 0x000fc8000fffe1ff */
[----:B------:R-:W-:Y:S02]  /*16f0*/  @!UP0 USHF.L.U32 UR13, UR12, 0xb, URZ ;  /* 0x0000000b0c0d8899 */ /* 0x000fe400080006ff */
[----:B------:R-:W-:Y:S02]  /*1700*/  @!UP0 USHF.L.U32 UR12, UR12, 0x1, URZ ;  /* 0x000000010c0c8899 */ /* 0x000fe400080006ff */
[----:B------:R-:W-:-:S04]  /*1710*/  @!UP0 UIADD3 UR4, UPT, UPT, -UR4, 0x100000, URZ ;  /* 0x0010000004048890 */ /* 0x000fc8000fffe1ff */
[----:B------:R-:W-:Y:S02]  /*1720*/  @!UP0 USHF.L.U32 UR5, UR4, 0xb, URZ ;  /* 0x0000000b04058899 */ /* 0x000fe400080006ff */
[----:B------:R-:W-:Y:S01]  /*1730*/  @!UP0 USHF.L.U32 UR4, UR4, 0x1, URZ ;  /* 0x0000000104048899 */ /* 0x000fe200080006ff */
[----:B------:R-:W-:Y:S01]  /*1740*/  VOTEU.ALL UP0, P3 ;  /* 0x0000000000ff7886 */ /* 0x000fe20001800000 */
[----:B------:R-:W1:Y:S04]  /*1750*/  FENCE.VIEW.ASYNC.S ;  /* 0x00000000000073c6 */ /* 0x000e680000000000 */
[----:B-1----:R1:W2:Y:S06]  /*1760*/  @!UP0 SYNCS.EXCH.64 URZ, [UR8+0x2000], UR12 ;  /* 0x0020000c08ff85b2 */ /* 0x0022ac0008000100 */
[----:B------:R1:W4:Y:S01]  /*1770*/  @!UP1 SYNCS.EXCH.64 URZ, [UR8+0x2010], UR4 ;  /* 0x0020100408ff95b2 */ /* 0x0003220008000100 */
[----:B------:R-:W-:Y:S05]  /*1780*/  @!P0 BRA `(.L_x_54) ;  /* 0x0000000400848947 */ /* 0x000fea0003800000 */
[----:B--2-4-:R-:W-:Y:S01]  /*1790*/  BAR.SYNC.DEFER_BLOCKING 0x0 ;  /* 0x0000000000007b1d */ /* 0x014fe20000010000 */
[----:B------:R-:W-:Y:S01]  /*17a0*/  @!P3 IMAD.MOV.U32 R2, RZ, RZ, 0x2000 ;  /* 0x00002000ff02b424 */ /* 0x000fe200078e00ff */
[----:B------:R-:W-:Y:S02]  /*17b0*/  ELECT P1, URZ, PT ;  /* 0x0000000000ff782f */ /* 0x000fe40003820000 */
[----:B------:R-:W-:Y:S02]  /*17c0*/  ELECT P0, URZ, PT ;  /* 0x0000000000ff782f */ /* 0x000fe40003800000 */
[C---:B------:R-:W-:Y:S01]  /*17d0*/  ISETP.LT.U32.AND P1, PT, R132.reuse, 0x20, P1 ;  /* 0x000000208400780c */ /* 0x040fe20000f21070 */
[----:B------:R-:W-:Y:S01]  /*17e0*/  UIADD3 UR20, UPT, UPT, UR8, 0x1000, URZ ;  /* 0x0000100008147890 */ /* 0x000fe2000fffe0ff */
[----:B------:R-:W-:Y:S01]  /*17f0*/  ISETP.LT.U32.AND P0, PT, R132, 0x20, P0 ;  /* 0x000000208400780c */ /* 0x000fe20000701070 */
[----:B-1----:R-:W-:Y:S02]  /*1800*/  USHF.R.U32.HI UR12, URZ, 0x4, UR8 ;  /* 0x00000004ff0c7899 */ /* 0x002fe40008011608 */
[----:B------:R-:W-:-:S02]  /*1810*/  USHF.R.U32.HI UR14, URZ, 0x4, UR20 ;  /* 0x00000004ff0e7899 */ /* 0x000fc40008011614 */
[----:B------:R-:W-:Y:S02]  /*1820*/  USGXT.U32 UR12, UR12, 0xe ;  /* 0x0000000e0c0c789a */ /* 0x000fe40008000000 */
[----:B------:R-:W-:Y:S01]  /*1830*/  USGXT.U32 UR14, UR14, 0xe ;  /* 0x0000000e0e0e789a */ /* 0x000fe20008000000 */
[----:B------:R-:W-:Y:S01]  /*1840*/  UMOV UR13, 0xc0004010 ;  /* 0xc0004010000d7882 */ /* 0x000fe20000000000 */
[----:B------:R-:W-:Y:S02]  /*1850*/  UMOV UR15, 0xc0004010 ;  /* 0xc0004010000f7882 */ /* 0x000fe40000000000 */
[----:B------:R-:W-:Y:S01]  /*1860*/  VOTEU.ANY UP0, P1 ;  /* 0x0000000000ff7886 */ /* 0x000fe20000800100 */
[----:B------:R-:W-:Y:S01]  /*1870*/  VOTEU.ANY UP2, P1 ;  /* 0x0000000000ff7886 */ /* 0x000fe20000840100 */
[----:B------:R-:W-:Y:S01]  /*1880*/  VOTEU.ANY UP1, P0 ;  /* 0x0000000000ff7886 */ /* 0x000fe20000020100 */
[----:B------:R-:W-:Y:S01]  /*1890*/  VOTEU.ANY UP3, P0 ;  /* 0x0000000000ff7886 */ /* 0x000fe20000060100 */
[----:B------:R1:W-:Y:S01]  /*18a0*/  @!P3 SYNCS.ARRIVE.TRANS64 RZ, [UR8+0x2000], R2 ;  /* 0x00200002ffffb9a7 */ /* 0x0003e20008000008 */
[----:B------:R2:W-:Y:S06]  /*18b0*/  MEMBAR.ALL.CTA ;  /* 0x0000000000007992 */ /* 0x0005ec0000008000 */
[----:B--2---:R-:W2:Y:S01]  /*18c0*/  FENCE.VIEW.ASYNC.S ;  /* 0x00000000000073c6 */ /* 0x004ea20000000000 */
[----:B------:R-:W-:Y:S01]  /*18d0*/  @UP0 UIADD3 UR9, UPT, UPT, UR8, 0x2000, URZ ;  /* 0x0000200008090890 */ /* 0x000fe2000fffe0ff */
[----:B------:R-:W-:Y:S01]  /*18e0*/  @UP0 UMOV UR10, URZ ;  /* 0x000000ff000a0c82 */ /* 0x000fe20008000000 */
[----:B------:R-:W-:Y:S01]  /*18f0*/  @UP1 UIADD3 UR21, UPT, UPT, UR8, 0x2000, URZ ;  /* 0x0000200008151890 */ /* 0x000fe2000fffe0ff */
[----:B------:R-:W-:Y:S01]  /*1900*/  @UP1 UMOV UR22, URZ ;  /* 0x000000ff00161c82 */ /* 0x000fe20008000000 */
[----:B------:R-:W-:Y:S01]  /*1910*/  UISETP.NE.U32.AND UP0, UPT, UR18, URZ, UPT ;  /* 0x000000ff1200728c */ /* 0x000fe2000bf05070 */
[----:B--2---:R-:W-:Y:S06]  /*1920*/  BAR.SYNC.DEFER_BLOCKING 0x0 ;  /* 0x0000000000007b1d */ /* 0x004fec0000010000 */
[----:B------:R1:W-:Y:S02]  /*1930*/  @UP2 UTMALDG.2D [UR8], [UR6] ;  /* 0x00000008060025b4 */ /* 0x0003e40008008000 */
[----:B------:R-:W-:Y:S06]  /*1940*/  BAR.SYNC.DEFER_BLOCKING 0x0 ;  /* 0x0000000000007b1d */ /* 0x000fec0000010000 */
[----:B------:R1:W-:Y:S02]  /*1950*/  @UP3 UTMALDG.2D [UR20], [UR16] ;  /* 0x00000014100035b4 */ /* 0x0003e40008008000 */
[----:B------:R-:W-:Y:S06]  /*1960*/  BAR.SYNC.DEFER_BLOCKING 0x0 ;  /* 0x0000000000007b1d */ /* 0x000fec0000010000 */
[----:B------:R-:W2:Y:S02]  /*1970*/  SYNCS.PHASECHK.TRANS64.TRYWAIT P0, [UR8+0x2000], RZ ;  /* 0x002000ffff0075a7 */ /* 0x000ea40008001108 */
[----:B-12---:R-:W-:Y:S05]  /*1980*/  @!P0 BRA `(.L_x_55) ;  /* 0x0000000c006c8947 */ /* 0x006fea0003800000 */
.L_x_67:
[----:B------:R-:W-:Y:S05]  /*1990*/  BRA.U UP0, `(.L_x_56) ;  /* 0x0000000100107547 */ /* 0x000fea000b800000 */
[----:B------:R-:W-:Y:S01]  /*19a0*/  UMOV UR4, 0x0 ;  /* 0x0000000000047882 */ /* 0x000fe20000000000 */
[----:B------:R-:W-:Y:S02]  /*19b0*/  UMOV UR5, 0x8200010 ;  /* 0x0820001000057882 */ /* 0x000fe40000000000 */
[----:B------:R1:W-:Y:S01]  /*19c0*/  UTCQMMA gdesc[UR12], gdesc[UR14], tmem[UR25], tmem[UR4], idesc[UR5], !UPT ;  /* 0x00ff040e0c0075ea */ /* 0x0003e2000f800319 */
[----:B------:R-:W-:Y:S02]  /*19d0*/  NOP ;  /* 0x0000000000007918 */ /* 0x000fe40000000000 */
.L_x_56:
[----:B------:R-:W-:Y:S01]  /*19e0*/  ELECT P0, URZ, PT ;  /* 0x0000000000ff782f */ /* 0x000fe20003800000 */
[----:B-1----:R-:W-:-:S03]  /*19f0*/  UIADD3 UR4, UPT, UPT, UR8, 0x2010, URZ ;  /* 0x0000201008047890 */ /* 0x002fc6000fffe0ff */
[----:B------:R-:W-:Y:S01]  /*1a00*/  ISETP.LT.U32.AND P0, PT, R132, 0x20, P0 ;  /* 0x000000208400780c */ /* 0x000fe20000701070 */
[----:B------:R-:W-:-:S12]  /*1a10*/  UMOV UR5, URZ ;  /* 0x000000ff00057c82 */ /* 0x000fd80008000000 */
[----:B------:R-:W-:Y:S01]  /*1a20*/  VOTEU.ANY UP0, P0 ;  /* 0x0000000000ff7886 */ /* 0x000fe20000000100 */
[----:B------:R-:W-:Y:S01]  /*1a30*/  VOTEU.ANY UP1, P0 ;  /* 0x0000000000ff7886 */ /* 0x000fe20000020100 */
[----:B------:R-:W-:-:S03]  /*1a40*/  ISETP.GE.U32.AND P0, PT, R10, 0x21, PT ;  /* 0x000000210a00780c */ /* 0x000fc60003f06070 */
[----:B------:R-:W-:Y:S02]  /*1a50*/  @UP0 UMOV UR9, UR4 ;  /* 0x0000000400090c82 */ /* 0x000fe40008000000 */
[----:B------:R1:W-:Y:S01]  /*1a60*/  @UP1 UTCBAR [UR9], URZ ;  /* 0x000000ff090013e9 */ /* 0x0003e200080000ff */
[----:B------:R-:W-:Y:S06]  /*1a70*/  BAR.SYNC.DEFER_BLOCKING 0x0 ;  /* 0x0000000000007b1d */ /* 0x000fec0000010000 */
[----:B------:R-:W2:Y:S02]  /*1a80*/  SYNCS.PHASECHK.TRANS64.TRYWAIT P1, [UR8+0x2010], RZ ;  /* 0x002010ffff0075a7 */ /* 0x000ea40008021108 */
[----:B-12---:R-:W-:Y:S05]  /*1a90*/  @!P1 BRA `(.L_x_57) ;  /* 0x0000000c00349947 */ /* 0x006fea0003800000 */
.L_x_68:
[----:B------:R-:W-:Y:S05]  /*1aa0*/  @!P0 BRA `(.L_x_54) ;  /* 0x0000000000bc8947 */ /* 0x000fea0003800000 */
[----:B------:R-:W-:Y:S01]  /*1ab0*/  IMAD.MOV.U32 R2, RZ, RZ, 0x1 ;  /* 0x00000001ff027424 */ /* 0x000fe200078e00ff */
[----:B------:R-:W1:Y:S01]  /*1ac0*/  LDCU UR26, c[0x0][0x3a0] ;  /* 0x00007400ff1a77ac */ /* 0x000e620008000800 */
[----:B------:R-:W-:-:S05]  /*1ad0*/  UMOV UR10, 0x20 ;  /* 0x00000020000a7882 */ /* 0x000fca0000000000 */
.L_x_61:
[----:B------:R-:W-:Y:S01]  /*1ae0*/  BAR.SYNC.DEFER_BLOCKING 0x0 ;  /* 0x0000000000007b1d */ /* 0x000fe20000010000 */
[----:B------:R-:W-:Y:S01]  /*1af0*/  @!P3 IMAD.MOV.U32 R3, RZ, RZ, 0x2000 ;  /* 0x00002000ff03b424 */ /* 0x000fe200078e00ff */
[----:B------:R-:W-:Y:S02]  /*1b00*/  ELECT P1, URZ, PT ;  /* 0x0000000000ff782f */ /* 0x000fe40003820000 */
[----:B------:R-:W-:Y:S02]  /*1b10*/  ELECT P0, URZ, PT ;  /* 0x0000000000ff782f */ /* 0x000fe40003800000 */
[C---:B------:R-:W-:Y:S01]  /*1b20*/  ISETP.LT.U32.AND P1, PT, R132.reuse, 0x20, P1 ;  /* 0x000000208400780c */ /* 0x040fe20000f21070 */
[----:B------:R-:W-:Y:S01]  /*1b30*/  UMOV UR22, UR10 ;  /* 0x0000000a00167c82 */ /* 0x000fe20008000000 */
[----:B------:R-:W-:-:S11]  /*1b40*/  ISETP.LT.U32.AND P0, PT, R132, 0x20, P0 ;  /* 0x000000208400780c */ /* 0x000fd60000701070 */
[----:B------:R-:W-:Y:S02]  /*1b50*/  VOTEU.ANY UP0, P1 ;  /* 0x0000000000ff7886 */ /* 0x000fe40000800100 */
[----:B------:R-:W-:Y:S01]  /*1b60*/  VOTEU.ANY UP1, P0 ;  /* 0x0000000000ff7886 */ /* 0x000fe20000020100 */
[----:B--2---:R2:W-:Y:S01]  /*1b70*/  @!P3 SYNCS.ARRIVE.TRANS64 RZ, [UR8+0x2000], R3 ;  /* 0x00200003ffffb9a7 */ /* 0x0045e20008000008 */
[----:B------:R4:W-:Y:S06]  /*1b80*/  MEMBAR.ALL.CTA ;  /* 0x0000000000007992 */ /* 0x0009ec0000008000 */
[----:B----4-:R-:W4:Y:S01]  /*1b90*/  FENCE.VIEW.ASYNC.S ;  /* 0x00000000000073c6 */ /* 0x010f220000000000 */
[----:B------:R-:W-:Y:S01]  /*1ba0*/  @UP0 UIADD3 UR9, UPT, UPT, UR8, 0x2000, URZ ;  /* 0x0000200008090890 */ /* 0x000fe2000fffe0ff */
[----:B----4-:R-:W-:Y:S01]  /*1bb0*/  VOTEU.ANY UP0, P1 ;  /* 0x0000000000ff7886 */ /* 0x010fe20000800100 */
[----:B------:R-:W-:-:S02]  /*1bc0*/  @UP1 UIADD3 UR20, UPT, UPT, UR8, 0x1000, URZ ;  /* 0x0000100008141890 */ /* 0x000fc4000fffe0ff */
[----:B------:R-:W-:Y:S01]  /*1bd0*/  @UP1 UIADD3 UR21, UPT, UPT, UR8, 0x2000, URZ ;  /* 0x0000200008151890 */ /* 0x000fe2000fffe0ff */
[----:B--2---:R-:W-:Y:S01]  /*1be0*/  IMAD.U32 R3, R2, -0x80000000, RZ ;  /* 0x8000000002037824 */ /* 0x004fe200078e00ff */
[----:B------:R-:W-:Y:S01]  /*1bf0*/  VOTEU.ANY UP1, P0 ;  /* 0x0000000000ff7886 */ /* 0x000fe20000020100 */
[----:B------:R-:W-:Y:S06]  /*1c00*/  BAR.SYNC.DEFER_BLOCKING 0x0 ;  /* 0x0000000000007b1d */ /* 0x000fec0000010000 */
[----:B------:R2:W-:Y:S01]  /*1c10*/  @UP0 UTMALDG.2D [UR8], [UR6] ;  /* 0x00000008060005b4 */ /* 0x0005e20008008000 */
[----:B------:R-:W-:Y:S01]  /*1c20*/  UISETP.NE.U32.AND UP0, UPT, UR18, URZ, UPT ;  /* 0x000000ff1200728c */ /* 0x000fe2000bf05070 */
[----:B------:R-:W-:Y:S06]  /*1c30*/  BAR.SYNC.DEFER_BLOCKING 0x0 ;  /* 0x0000000000007b1d */ /* 0x000fec0000010000 */
[----:B------:R2:W-:Y:S02]  /*1c40*/  @UP1 UTMALDG.2D [UR20], [UR16] ;  /* 0x00000014100015b4 */ /* 0x0005e40008008000 */
[----:B------:R-:W-:Y:S06]  /*1c50*/  BAR.SYNC.DEFER_BLOCKING 0x0 ;  /* 0x0000000000007b1d */ /* 0x000fec0000010000 */
[----:B------:R-:W4:Y:S02]  /*1c60*/  SYNCS.PHASECHK.TRANS64.TRYWAIT P0, [UR8+0x2000], R3 ;  /* 0x00200003ff0075a7 */ /* 0x000f240008001108 */
[----:B--2-4-:R-:W-:Y:S05]  /*1c70*/  @!P0 BRA `(.L_x_58) ;  /* 0x0000000800c88947 */ /* 0x014fea0003800000 */
.L_x_69:
[----:B------:R-:W-:Y:S05]  /*1c80*/  BRA.U UP0, `(.L_x_59) ;  /* 0x0000000100107547 */ /* 0x000fea000b800000 */
[----:B------:R-:W-:Y:S01]  /*1c90*/  UMOV UR20, 0x0 ;  /* 0x0000000000147882 */ /* 0x000fe20000000000 */
[----:B------:R-:W-:Y:S02]  /*1ca0*/  UMOV UR21, 0x8200010 ;  /* 0x0820001000157882 */ /* 0x000fe40000000000 */
[----:B------:R2:W-:Y:S01]  /*1cb0*/  UTCQMMA gdesc[UR12], gdesc[UR14], tmem[UR25], tmem[UR20], idesc[UR21], UPT ;  /* 0x00ff140e0c0075ea */ /* 0x0005e2000b800319 */
[----:B------:R-:W-:Y:S02]  /*1cc0*/  NOP ;  /* 0x0000000000007918 */ /* 0x000fe40000000000 */
.L_x_59:
[----:B------:R-:W-:-:S04]  /*1cd0*/  ELECT P0, URZ, PT ;  /* 0x0000000000ff782f */ /* 0x000fc80003800000 */
[----:B------:R-:W-:-:S13]  /*1ce0*/  ISETP.LT.U32.AND P0, PT, R132, 0x20, P0 ;  /* 0x000000208400780c */ /* 0x000fda0000701070 */
[----:B------:R-:W-:Y:S01]  /*1cf0*/  VOTEU.ANY UP0, P0 ;  /* 0x0000000000ff7886 */ /* 0x000fe20000000100 */
[----:B------:R-:W-:-:S04]  /*1d00*/  VOTEU.ANY UP1, P0 ;  /* 0x0000000000ff7886 */ /* 0x000fc80000020100 */
[----:B------:R-:W-:Y:S02]  /*1d10*/  @UP0 UMOV UR9, UR4 ;  /* 0x0000000400090c82 */ /* 0x000fe40008000000 */
[----:B------:R4:W-:Y:S01]  /*1d20*/  @UP1 UTCBAR [UR9], URZ ;  /* 0x000000ff090013e9 */ /* 0x0009e200080000ff */
[----:B------:R-:W-:Y:S06]  /*1d30*/  BAR.SYNC.DEFER_BLOCKING 0x0 ;  /* 0x0000000000007b1d */ /* 0x000fec0000010000 */
[----:B------:R-:W5:Y:S02]  /*1d40*/  SYNCS.PHASECHK.TRANS64.TRYWAIT P0, [UR8+0x2010], R3 ;  /* 0x00201003ff0075a7 */ /* 0x000f640008001108 */
[----:B----45:R-:W-:Y:S05]  /*1d50*/  @!P0 BRA `(.L_x_60) ;  /* 0x00000008009c8947 */ /* 0x030fea0003800000 */
.L_x_70:
[----:B------:R-:W-:Y:S01]  /*1d60*/  UIADD3 UR10, UPT, UPT, UR10, 0x20, URZ ;  /* 0x000000200a0a7890 */ /* 0x000fe2000fffe0ff */
[----:B------:R-:W-:-:S03]  /*1d70*/  LOP3.LUT R2, R2, 0x1, RZ, 0x3c, !PT ;  /* 0x0000000102027812 */ /* 0x000fc600078e3cff */
[----:B-1----:R-:W-:-:S09]  /*1d80*/  UISETP.GE.AND UP0, UPT, UR10, UR26, UPT ;  /* 0x0000001a0a00728c */ /* 0x002fd2000bf06270 */
[----:B------:R-:W-:Y:S05]  /*1d90*/  BRA.U !UP0, `(.L_x_61) ;  /* 0xfffffffd08507547 */ /* 0x000fea000b83ffff */
.L_x_54:
[----:B--2-4-:R-:W-:Y:S06]  /*1da0*/  BAR.SYNC.DEFER_BLOCKING 0x0 ;  /* 0x0000000000007b1d */ /* 0x014fec0000010000 */
[----:B------:R-:W-:Y:S04]  /*1db0*/  BSSY.RECONVERGENT B4, `(.L_x_62) ;  /* 0x0000004000047945 */ /* 0x000fe80003800200 */
[----:B------:R-:W-:Y:S05]  /*1dc0*/  @P3 BRA `(.L_x_63) ;  /* 0x0000000000083947 */ /* 0x000fea0003800000 */
[----:B------:R-:W2:Y:S02]  /*1dd0*/  SYNCS.CCTL.IV [UR8+0x2000] ;  /* 0x00200000ff0079b1 */ /* 0x000ea40008000008 */
[----:B--2---:R-:W2:Y:S02]  /*1de0*/  SYNCS.CCTL.IV [UR8+0x2010] ;  /* 0x00201000ff0079b1 */ /* 0x004ea40008000008 */
.L_x_63:
[----:B-1----:R-:W-:Y:S05]  /*1df0*/  BSYNC.RECONVERGENT B4 ;  /* 0x0000000000047941 */ /* 0x002fea0003800200 */
.L_x_62:
[----:B------:R-:W-:Y:S01]  /*1e00*/  USHF.L.U32 UR18, UR18, 0x15, URZ ;  /* 0x0000001512127899 */ /* 0x000fe200080006ff */
[C---:B------:R-:W-:Y:S01]  /*1e10*/  IMAD.SHL.U32 R2, R0.reuse, 0x80, RZ ;  /* 0x0000008000027824 */ /* 0x040fe200078e00ff */
[----:B------:R-:W-:Y:S01]  /*1e20*/  ELECT P0, URZ, PT ;  /* 0x0000000000ff782f */ /* 0x000fe20003800000 */
[----:B------:R-:W-:Y:S01]  /*1e30*/  IMAD.SHL.U32 R3, R0, 0x10, RZ ;  /* 0x0000001000037824 */ /* 0x000fe200078e00ff */
[----:B------:R-:W-:Y:S02]  /*1e40*/  ULOP3.LUT UR18, UR18, 0x600000, URZ, 0xc0, !UPT ;  /* 0x0060000012127892 */ /* 0x000fe4000f8ec0ff */
[----:B------:R-:W-:Y:S01]  /*1e50*/  LOP3.LUT R0, R2, 0x3f80, RZ, 0xc0, !PT ;  /* 0x00003f8002007812 */ /* 0x000fe200078ec0ff */
[----:B------:R-:W-:Y:S01]  /*1e60*/  UMOV UR9, UR23 ;  /* 0x0000001700097c82 */ /* 0x000fe20008000000 */
[----:B------:R-:W-:Y:S01]  /*1e70*/  UIADD3 UR18, UPT, UPT, UR25, UR18, URZ ;  /* 0x0000001219127290 */ /* 0x000fe2000fffe0ff */
[----:B------:R-:W-:Y:S01]  /*1e80*/  ISETP.LT.U32.AND P0, PT, R132, 0x20, P0 ;  /* 0x000000208400780c */ /* 0x000fe20000701070 */
[----:B------:R-:W-:Y:S01]  /*1e90*/  UMOV UR10, UR11 ;  /* 0x0000000b000a7c82 */ /* 0x000fe20008000000 */
[----:B------:R-:W-:-:S04]  /*1ea0*/  LOP3.LUT R0, R0, 0x70, R3, 0xf8, !PT ;  /* 0x0000007000007812 */ /* 0x000fc800078ef803 */
[C---:B------:R-:W-:Y:S02]  /*1eb0*/  LOP3.LUT R2, R0.reuse, 0x10, RZ, 0x3c, !PT ;  /* 0x0000001000027812 */ /* 0x040fe400078e3cff */
[----:B---3--:R-:W1:Y:S01]  /*1ec0*/  LDTM.x128 R4, tmem[UR18] ;  /* 0x00000012000479ee */ /* 0x008e6200083c0000 */
[----:B------:R-:W-:Y:S01]  /*1ed0*/  NOP ;  /* 0x0000000000007918 */ /* 0x000fe20000000000 */
[----:B------:R-:W-:-:S03]  /*1ee0*/  LOP3.LUT R3, R0, 0x20, RZ, 0x3c, !PT ;  /* 0x0000002000037812 */ /* 0x000fc600078e3cff */
[----:B-1----:R-:W-:Y:S01]  /*1ef0*/  VOTEU.ANY UP0, P0 ;  /* 0x0000000000ff7886 */ /* 0x002fe20000000100 */
[----:B------:R-:W-:-:S04]  /*1f00*/  VOTEU.ANY UP1, P0 ;  /* 0x0000000000ff7886 */ /* 0x000fc80000020100 */
[----:B------:R-:W-:Y:S01]  /*1f10*/  @UP0 UMOV UR4, UR19 ;  /* 0x0000001300040c82 */ /* 0x000fe20008000000 */
[----:B------:R-:W-:Y:S01]  /*1f20*/  @UP0 UMOV UR5, UR24 ;  /* 0x0000001800050c82 */ /* 0x000fe20008000000 */
[----:B--2---:R-:W-:Y:S01]  /*1f30*/  BAR.SYNC.DEFER_BLOCKING 0x0 ;  /* 0x0000000000007b1d */ /* 0x004fe20000010000 */
[----:B------:R-:W-:Y:S02]  /*1f40*/  F2FP.SATFINITE.E4M3.F32.PACK_AB_MERGE_C R6, R7, R6, RZ ;  /* 0x000000060706723e */ /* 0x000fe400048070ff */
[----:B------:R-:W-:Y:S02]  /*1f50*/  F2FP.SATFINITE.E4M3.F32.PACK_AB_MERGE_C R10, R11, R10, RZ ;  /* 0x0000000a0b0a723e */ /* 0x000fe400048070ff */
[----:B------:R-:W-:Y:S02]  /*1f60*/  F2FP.SATFINITE.E4M3.F32.PACK_AB_MERGE_C R14, R15, R14, RZ ;  /* 0x0000000e0f0e723e */ /* 0x000fe400048070ff */
[----:B------:R-:W-:Y:S02]  /*1f70*/  F2FP.SATFINITE.E4M3.F32.PACK_AB_MERGE_C R7, R19, R18, RZ ;  /* 0x000000121307723e */ /* 0x000fe400048070ff */
[----:B------:R-:W-:-:S02]  /*1f80*/  F2FP.SATFINITE.E4M3.F32.PACK_AB_MERGE_C R22, R23, R22, RZ ;  /* 0x000000161716723e */ /* 0x000fc400048070ff */
[----:B------:R-:W-:Y:S02]  /*1f90*/  F2FP.SATFINITE.E4M3.F32.PACK_AB_MERGE_C R26, R27, R26, RZ ;  /* 0x0000001a1b1a723e */ /* 0x000fe400048070ff */
        /* <DEDUP_REMOVED lines=11> */
[----:B------:R-:W-:Y:S02]  /*2050*/  F2FP.SATFINITE.E4M3.F32.PACK_AB_MERGE_C R4, R5, R4, R6 ;  /* 0x000000040504723e */ /* 0x000fe40004807006 */
[----:B------:R-:W-:Y:S02]  /*2060*/  F2FP.SATFINITE.E4M3.F32.PACK_AB_MERGE_C R74, R75, R74, RZ ;  /* 0x0000004a4b4a723e */ /* 0x000fe400048070ff */
[----:B------:R-:W-:Y:S02]  /*2070*/  F2FP.SATFINITE.E4M3.F32.PACK_AB_MERGE_C R78, R79, R78, RZ ;  /* 0x0000004e4f4e723e */ /* 0x000fe400048070ff */
[----:B------:R-:W-:Y:S02]  /*2080*/  F2FP.SATFINITE.E4M3.F32.PACK_AB_MERGE_C R71, R83, R82, RZ ;  /* 0x000000525347723e */ /* 0x000fe400048070ff */
[----:B------:R-:W-:Y:S02]  /*2090*/  F2FP.SATFINITE.E4M3.F32.PACK_AB_MERGE_C R86, R87, R86, RZ ;  /* 0x000000565756723e */ /* 0x000fe400048070ff */
[----:B------:R-:W-:-:S02]  /*20a0*/  F2FP.SATFINITE.E4M3.F32.PACK_AB_MERGE_C R5, R9, R8, R10 ;  /* 0x000000080905723e */ /* 0x000fc4000480700a */
[----:B------:R-:W-:Y:S02]  /*20b0*/  F2FP.SATFINITE.E4M3.F32.PACK_AB_MERGE_C R6, R13, R12, R14 ;  /* 0x0000000c0d06723e */ /* 0x000fe4000480700e */
[----:B------:R-:W-:Y:S02]  /*20c0*/  F2FP.SATFINITE.E4M3.F32.PACK_AB_MERGE_C R7, R17, R16, R7 ;  /* 0x000000101107723e */ /* 0x000fe40004807007 */
[----:B------:R-:W-:Y:S02]  /*20d0*/  F2FP.SATFINITE.E4M3.F32.PACK_AB_MERGE_C R20, R21, R20, R22 ;  /* 0x000000141514723e */ /* 0x000fe40004807016 */
[----:B------:R-:W-:Y:S01]  /*20e0*/  F2FP.SATFINITE.E4M3.F32.PACK_AB_MERGE_C R90, R91, R90, RZ ;  /* 0x0000005a5b5a723e */ /* 0x000fe200048070ff */
[----:B------:R1:W-:Y:S01]  /*20f0*/  STS.128 [R0+UR8], R4 ;  /* 0x0000000400007988 */ /* 0x0003e20008000c08 */
[----:B------:R-:W-:Y:S02]  /*2100*/  F2FP.SATFINITE.E4M3.F32.PACK_AB_MERGE_C R94, R95, R94, RZ ;  /* 0x0000005e5f5e723e */ /* 0x000fe400048070ff */
[----:B------:R-:W-:-:S02]  /*2110*/  F2FP.SATFINITE.E4M3.F32.PACK_AB_MERGE_C R98, R99, R98, RZ ;  /* 0x000000626362723e */ /* 0x000fc400048070ff */
[----:B------:R-:W-:Y:S02]  /*2120*/  F2FP.SATFINITE.E4M3.F32.PACK_AB_MERGE_C R102, R103, R102, RZ ;  /* 0x000000666766723e */ /* 0x000fe400048070ff */
[----:B------:R-:W-:Y:S02]  /*2130*/  F2FP.SATFINITE.E4M3.F32.PACK_AB_MERGE_C R21, R25, R24, R26 ;  /* 0x000000181915723e */ /* 0x000fe4000480701a */
[----:B------:R-:W-:Y:S02]  /*2140*/  F2FP.SATFINITE.E4M3.F32.PACK_AB_MERGE_C R22, R29, R28, R30 ;  /* 0x0000001c1d16723e */ /* 0x000fe4000480701e */
[----:B------:R-:W-:Y:S02]  /*2150*/  F2FP.SATFINITE.E4M3.F32.PACK_AB_MERGE_C R23, R33, R32, R23 ;  /* 0x000000202117723e */ /* 0x000fe40004807017 */
[----:B------:R-:W-:Y:S02]  /*2160*/  F2FP.SATFINITE.E4M3.F32.PACK_AB_MERGE_C R36, R37, R36, R38 ;  /* 0x000000242524723e */ /* 0x000fe40004807026 */
[----:B------:R-:W-:Y:S01]  /*2170*/  F2FP.SATFINITE.E4M3.F32.PACK_AB_MERGE_C R106, R107, R106, RZ ;  /* 0x0000006a6b6a723e */ /* 0x000fe200048070ff */
[----:B------:R1:W-:Y:S01]  /*2180*/  STS.128 [R2+UR8], R20 ;  /* 0x0000001402007988 */ /* 0x0003e20008000c08 */
[----:B------:R-:W-:-:S02]  /*2190*/  F2FP.SATFINITE.E4M3.F32.PACK_AB_MERGE_C R110, R111, R110, RZ ;  /* 0x0000006e6f6e723e */ /* 0x000fc400048070ff */
[----:B------:R-:W-:Y:S02]  /*21a0*/  F2FP.SATFINITE.E4M3.F32.PACK_AB_MERGE_C R114, R115, R114, RZ ;  /* 0x000000727372723e */ /* 0x000fe400048070ff */
[----:B------:R-:W-:Y:S02]  /*21b0*/  F2FP.SATFINITE.E4M3.F32.PACK_AB_MERGE_C R118, R119, R118, RZ ;  /* 0x000000767776723e */ /* 0x000fe400048070ff */
[----:B------:R-:W-:Y:S02]  /*21c0*/  F2FP.SATFINITE.E4M3.F32.PACK_AB_MERGE_C R37, R41, R40, R42 ;  /* 0x000000282925723e */ /* 0x000fe4000480702a */
[----:B------:R-:W-:Y:S02]  /*21d0*/  F2FP.SATFINITE.E4M3.F32.PACK_AB_MERGE_C R38, R45, R44, R46 ;  /* 0x0000002c2d26723e */ /* 0x000fe4000480702e */
[----:B------:R-:W-:Y:S02]  /*21e0*/  F2FP.SATFINITE.E4M3.F32.PACK_AB_MERGE_C R39, R49, R48, R39 ;  /* 0x000000303127723e */ /* 0x000fe40004807027 */
[----:B------:R-:W-:-:S02]  /*21f0*/  F2FP.SATFINITE.E4M3.F32.PACK_AB_MERGE_C R52, R53, R52, R54 ;  /* 0x000000343534723e */ /* 0x000fc40004807036 */
[----:B------:R-:W-:Y:S01]  /*2200*/  F2FP.SATFINITE.E4M3.F32.PACK_AB_MERGE_C R122, R123, R122, RZ ;  /* 0x0000007a7b7a723e */ /* 0x000fe200048070ff */
[----:B------:R1:W-:Y:S01]  /*2210*/  STS.128 [R3+UR8], R36 ;  /* 0x0000002403007988 */ /* 0x0003e20008000c08 */
[----:B------:R-:W-:Y:S02]  /*2220*/  F2FP.SATFINITE.E4M3.F32.PACK_AB_MERGE_C R126, R127, R126, RZ ;  /* 0x0000007e7f7e723e */ /* 0x000fe400048070ff */
[----:B------:R-:W-:Y:S02]  /*2230*/  F2FP.SATFINITE.E4M3.F32.PACK_AB_MERGE_C R130, R131, R130, RZ ;  /* 0x000000828382723e */ /* 0x000fe400048070ff */
[----:B------:R-:W-:Y:S02]  /*2240*/  F2FP.SATFINITE.E4M3.F32.PACK_AB_MERGE_C R53, R57, R56, R58 ;  /* 0x000000383935723e */ /* 0x000fe4000480703a */
[----:B------:R-:W-:Y:S02]  /*2250*/  F2FP.SATFINITE.E4M3.F32.PACK_AB_MERGE_C R54, R61, R60, R62 ;  /* 0x0000003c3d36723e */ /* 0x000fe4000480703e */
[----:B------:R-:W-:-:S02]  /*2260*/  F2FP.SATFINITE.E4M3.F32.PACK_AB_MERGE_C R55, R65, R64, R55 ;  /* 0x000000404137723e */ /* 0x000fc40004807037 */
[----:B------:R-:W-:Y:S02]  /*2270*/  F2FP.SATFINITE.E4M3.F32.PACK_AB_MERGE_C R68, R69, R68, R70 ;  /* 0x000000444544723e */ /* 0x000fe40004807046 */
[----:B------:R-:W-:Y:S02]  /*2280*/  LOP3.LUT R8, R0, 0x30, RZ, 0x3c, !PT ;  /* 0x0000003000087812 */ /* 0x000fe400078e3cff */
[----:B------:R-:W-:Y:S02]  /*2290*/  F2FP.SATFINITE.E4M3.F32.PACK_AB_MERGE_C R69, R73, R72, R74 ;  /* 0x000000484945723e */ /* 0x000fe4000480704a */
[----:B------:R-:W-:Y:S01]  /*22a0*/  F2FP.SATFINITE.E4M3.F32.PACK_AB_MERGE_C R70, R77, R76, R78 ;  /* 0x0000004c4d46723e */ /* 0x000fe2000480704e */
[----:B------:R1:W-:Y:S01]  /*22b0*/  STS.128 [R8+UR8], R52 ;  /* 0x0000003408007988 */ /* 0x0003e20008000c08 */
[----:B------:R-:W-:Y:S02]  /*22c0*/  F2FP.SATFINITE.E4M3.F32.PACK_AB_MERGE_C R71, R81, R80, R71 ;  /* 0x000000505147723e */ /* 0x000fe40004807047 */
[----:B------:R-:W-:-:S02]  /*22d0*/  F2FP.SATFINITE.E4M3.F32.PACK_AB_MERGE_C R84, R85, R84, R86 ;  /* 0x000000545554723e */ /* 0x000fc40004807056 */
[C---:B------:R-:W-:Y:S02]  /*22e0*/  LOP3.LUT R9, R0.reuse, 0x40, RZ, 0x3c, !PT ;  /* 0x0000004000097812 */ /* 0x040fe400078e3cff */
[----:B------:R-:W-:Y:S02]  /*22f0*/  F2FP.SATFINITE.E4M3.F32.PACK_AB_MERGE_C R85, R89, R88, R90 ;  /* 0x000000585955723e */ /* 0x000fe4000480705a */
[----:B------:R-:W-:Y:S01]  /*2300*/  F2FP.SATFINITE.E4M3.F32.PACK_AB_MERGE_C R86, R93, R92, R94 ;  /* 0x0000005c5d56723e */ /* 0x000fe2000480705e */
[----:B------:R1:W-:Y:S01]  /*2310*/  STS.128 [R9+UR8], R68 ;  /* 0x0000004409007988 */ /* 0x0003e20008000c08 */
[----:B------:R-:W-:Y:S02]  /*2320*/  F2FP.SATFINITE.E4M3.F32.PACK_AB_MERGE_C R87, R97, R96, R98 ;  /* 0x000000606157723e */ /* 0x000fe40004807062 */
[----:B------:R-:W-:Y:S02]  /*2330*/  F2FP.SATFINITE.E4M3.F32.PACK_AB_MERGE_C R100, R101, R100, R102 ;  /* 0x000000646564723e */ /* 0x000fe40004807066 */
[----:B------:R-:W-:-:S02]  /*2340*/  LOP3.LUT R10, R0, 0x50, RZ, 0x3c, !PT ;  /* 0x00000050000a7812 */ /* 0x000fc400078e3cff */
[----:B------:R-:W-:Y:S02]  /*2350*/  F2FP.SATFINITE.E4M3.F32.PACK_AB_MERGE_C R101, R105, R104, R106 ;  /* 0x000000686965723e */ /* 0x000fe4000480706a */
[----:B------:R-:W-:Y:S01]  /*2360*/  F2FP.SATFINITE.E4M3.F32.PACK_AB_MERGE_C R102, R109, R108, R110 ;  /* 0x0000006c6d66723e */ /* 0x000fe2000480706e */
[----:B------:R1:W-:Y:S01]  /*2370*/  STS.128 [R10+UR8], R84 ;  /* 0x000000540a007988 */ /* 0x0003e20008000c08 */
[----:B------:R-:W-:Y:S02]  /*2380*/  F2FP.SATFINITE.E4M3.F32.PACK_AB_MERGE_C R103, R113, R112, R114 ;  /* 0x000000707167723e */ /* 0x000fe40004807072 */
[----:B------:R-:W-:Y:S02]  /*2390*/  F2FP.SATFINITE.E4M3.F32.PACK_AB_MERGE_C R116, R117, R116, R118 ;  /* 0x000000747574723e */ /* 0x000fe40004807076 */
[----:B------:R-:W-:Y:S02]  /*23a0*/  LOP3.LUT R11, R0, 0x60, RZ, 0x3c, !PT ;  /* 0x00000060000b7812 */ /* 0x000fe400078e3cff */
[----:B------:R-:W-:-:S02]  /*23b0*/  F2FP.SATFINITE.E4M3.F32.PACK_AB_MERGE_C R117, R121, R120, R122 ;  /* 0x000000787975723e */ /* 0x000fc4000480707a */
[----:B------:R-:W-:Y:S01]  /*23c0*/  F2FP.SATFINITE.E4M3.F32.PACK_AB_MERGE_C R118, R125, R124, R126 ;  /* 0x0000007c7d76723e */ /* 0x000fe2000480707e */
[----:B------:R1:W-:Y:S01]  /*23d0*/  STS.128 [R11+UR8], R100 ;  /* 0x000000640b007988 */ /* 0x0003e20008000c08 */
[----:B------:R-:W-:Y:S02]  /*23e0*/  F2FP.SATFINITE.E4M3.F32.PACK_AB_MERGE_C R119, R129, R128, R130 ;  /* 0x000000808177723e */ /* 0x000fe40004807082 */
[----:B------:R-:W-:-:S05]  /*23f0*/  LOP3.LUT R12, R0, 0x70, RZ, 0x3c, !PT ;  /* 0x00000070000c7812 */ /* 0x000fca00078e3cff */
[----:B------:R1:W-:Y:S01]  /*2400*/  STS.128 [R12+UR8], R116 ;  /* 0x000000740c007988 */ /* 0x0003e20008000c08 */
[----:B------:R2:W-:Y:S06]  /*2410*/  MEMBAR.ALL.CTA ;  /* 0x0000000000007992 */ /* 0x0005ec0000008000 */
[----:B--2---:R-:W2:Y:S02]  /*2420*/  FENCE.VIEW.ASYNC.S ;  /* 0x00000000000073c6 */ /* 0x004ea40000000000 */
[----:B--2---:R-:W-:Y:S06]  /*2430*/  BAR.SYNC.DEFER_BLOCKING 0x0 ;  /* 0x0000000000007b1d */ /* 0x004fec0000010000 */
[----:B------:R1:W-:Y:S01]  /*2440*/  @UP1 UTMASTG.2D [UR8], [UR4] ;  /* 0x00000008040013b5 */ /* 0x0003e20008008000 */
[----:B------:R0:W-:Y:S01]  /*2450*/  UTMACMDFLUSH ;  /* 0x00000000000079b7 */ /* 0x0001e20000000000 */
[----:B------:R-:W-:-:S04]  /*2460*/  DEPBAR.LE SB0, 0x0 ;  /* 0x000080000000791a */ /* 0x000fc80000000000 */
[----:B------:R-:W-:Y:S08]  /*2470*/  BAR.SYNC.DEFER_BLOCKING 0x0 ;  /* 0x0000000000007b1d */ /* 0x000ff00000010000 */
[----:B------:R-:W-:Y:S06]  /*2480*/  BAR.SYNC.DEFER_BLOCKING 0x0 ;  /* 0x0000000000007b1d */ /* 0x000fec0000010000 */
[----:B-1----:R-:W-:Y:S05]  /*2490*/  @P2 BRA `(.L_x_64) ;  /* 0x0000000000a02947 */ /* 0x002fea0003800000 */
[----:B------:R-:W1:Y:S01]  /*24a0*/  S2UR UR5, SR_CgaCtaId ;  /* 0x00000000000579c3 */ /* 0x000e620000008800 */
[----:B------:R-:W-:Y:S01]  /*24b0*/  NOP ;  /* 0x0000000000007918 */ /* 0x000fe20000000000 */
[----:B------:R-:W-:Y:S01]  /*24c0*/  UMOV UR4, 0x50 ;  /* 0x0000005000047882 */ /* 0x000fe20000000000 */
[----:B------:R-:W-:Y:S02]  /*24d0*/  IMAD.U32 R0, RZ, RZ, UR25 ;  /* 0x00000019ff007e24 */ /* 0x000fe4000f8e00ff */
[----:B------:R-:W-:Y:S02]  /*24e0*/  IMAD.MOV.U32 R3, RZ, RZ, 0xf ;  /* 0x0000000fff037424 */ /* 0x000fe400078e00ff */
[----:B------:R-:W-:Y:S01]  /*24f0*/  IMAD.MOV.U32 R7, RZ, RZ, 0x1 ;  /* 0x00000001ff077424 */ /* 0x000fe200078e00ff */
[----:B------:R-:W-:-:S04]  /*2500*/  LOP3.LUT R0, R0, 0xffff, RZ, 0xc0, !PT ;  /* 0x0000ffff00007812 */ /* 0x000fc800078ec0ff */
[----:B------:R-:W-:-:S05]  /*2510*/  SHF.R.U32.HI R0, RZ, 0x5, R0 ;  /* 0x00000005ff007819 */ /* 0x000fca0000011600 */
[----:B------:R-:W-:Y:S01]  /*2520*/  VIADD R2, R0, 0x10 ;  /* 0x0000001000027836 */ /* 0x000fe20000000000 */
[----:B------:R-:W-:Y:S01]  /*2530*/  SHF.L.U32 R0, R3, R0, RZ ;  /* 0x0000000003007219 */ /* 0x000fe200000006ff */
[----:B-1----:R-:W-:-:S03]  /*2540*/  ULEA UR6, UR5, UR4, 0x18 ;  /* 0x0000000405067291 */ /* 0x002fc6000f8ec0ff */
[----:B------:R-:W-:-:S04]  /*2550*/  SHF.L.U32 R3, R7, R2, RZ ;  /* 0x0000000207037219 */ /* 0x000fc800000006ff */
[----:B------:R-:W-:Y:S02]  /*2560*/  LOP3.LUT R0, R3, R0, RZ, 0xfc, !PT ;  /* 0x0000000003007212 */ /* 0x000fe400078efcff */
[----:B------:R-:W1:Y:S02]  /*2570*/  LDS R5, [UR6] ;  /* 0x00000006ff057984 */ /* 0x000e640008000800 */
[C---:B------:R-:W-:Y:S02]  /*2580*/  LOP3.LUT R2, R0.reuse, 0xffff, RZ, 0xc0, !PT ;  /* 0x0000ffff00027812 */ /* 0x040fe400078ec0ff */
[----:B-1----:R-:W-:-:S04]  /*2590*/  LOP3.LUT R3, R0, 0xffff, R5, 0x80, !PT ;  /* 0x0000ffff00037812 */ /* 0x002fc800078e8005 */
[----:B------:R-:W-:-:S13]  /*25a0*/  ISETP.NE.AND P0, PT, R3, R2, PT ;  /* 0x000000020300720c */ /* 0x000fda0003f05270 */
[----:B------:R-:W-:Y:S05]  /*25b0*/  @P0 BRA `(.L_x_65) ;  /* 0x0000000000500947 */ /* 0x000fea0003800000 */
[----:B------:R-:W-:Y:S02]  /*25c0*/  SHF.R.U32.HI R5, RZ, 0x10, R5 ;  /* 0x00000010ff057819 */ /* 0x000fe40000011605 */
[----:B------:R-:W-:-:S04]  /*25d0*/  SHF.R.U32.HI R2, RZ, 0x10, R0 ;  /* 0x00000010ff027819 */ /* 0x000fc80000011600 */
[----:B------:R-:W-:-:S04]  /*25e0*/  LOP3.LUT R5, R5, R2, RZ, 0xc0, !PT ;  /* 0x0000000205057212 */ /* 0x000fc800078ec0ff */
[----:B------:R-:W-:-:S13]  /*25f0*/  ISETP.NE.AND P0, PT, R5, R2, PT ;  /* 0x000000020500720c */ /* 0x000fda0003f05270 */
[----:B------:R-:W-:Y:S05]  /*2600*/  @P0 BRA `(.L_x_66) ;  /* 0x0000000000300947 */ /* 0x000fea0003800000 */
[----:B------:R-:W-:Y:S01]  /*2610*/  R2UR UR4, R0 ;  /* 0x00000000000472ca */ /* 0x000fe200000e0000 */
[----:B------:R-:W-:Y:S01]  /*2620*/  VOTEU.ANY UR5, UPT, PT ;  /* 0x0000000000057886 */ /* 0x000fe200038e0100 */
[----:B------:R-:W1:Y:S01]  /*2630*/  S2R R0, SR_LANEID ;  /* 0x0000000000007919 */ /* 0x000e620000000000 */
[----:B------:R-:W-:-:S10]  /*2640*/  UFLO.U32 UR5, UR5 ;  /* 0x00000005000572bd */ /* 0x000fd400080e0000 */
[----:B------:R-:W-:-:S06]  /*2650*/  ULOP3.LUT UR4, URZ, UR4, URZ, 0x33, !UPT ;  /* 0x00000004ff047292 */ /* 0x000fcc000f8e33ff */
[----:B------:R-:W-:-:S04]  /*2660*/  IMAD.U32 R2, RZ, RZ, UR4 ;  /* 0x00000004ff027e24 */ /* 0x000fc8000f8e00ff */
[----:B------:R-:W2:Y:S02]  /*2670*/  REDUX UR7, R2 ;  /* 0x00000000020773c4 */ /* 0x000ea40000000000 */
[----:B------:R3:W-:Y:S01]  /*2680*/  UTCATOMSWS.AND URZ, UR4 ;  /* 0x0000000400ff79e3 */ /* 0x0007e20008000000 */
[----:B-1----:R-:W-:Y:S01]  /*2690*/  ISETP.EQ.U32.AND P0, PT, R0, UR5, PT ;  /* 0x0000000500007c0c */ /* 0x002fe2000bf02070 */
[----:B--2---:R-:W-:-:S12]  /*26a0*/  IMAD.U32 R0, RZ, RZ, UR7 ;  /* 0x00000007ff007e24 */ /* 0x004fd8000f8e00ff */
[----:B------:R3:W-:Y:S01]  /*26b0*/  @P0 ATOMS.AND RZ, [UR6], R0 ;  /* 0x00000000ffff098c */ /* 0x0007e2000a800006 */
[----:B------:R-:W-:Y:S05]  /*26c0*/  BRA `(.L_x_64) ;  /* 0x0000000000147947 */ /* 0x000fea0003800000 */
.L_x_66:
[----:B------:R-:W-:-:S07]  /*26d0*/  MOV R2, 0x26f0 ;  /* 0x000026f000027802 */ /* 0x000fce0000000f00 */
[----:B------:R-:W-:Y:S05]  /*26e0*/  CALL.REL.NOINC `($__internal_0_$__cuda_sm10x_tcgen05_guardrail_trap_col_being_dealloced_not_returned_by_alloc) ;  /* 0x0000000000447944 */ /* 0x000fea0003c00000 */
[----:B------:R-:W-:Y:S05]  /*26f0*/  BRA `(.L_x_64) ;  /* 0x0000000000087947 */ /* 0x000fea0003800000 */
.L_x_65:
[----:B------:R-:W-:-:S07]  /*2700*/  MOV R2, 0x2720 ;  /* 0x0000272000027802 */ /* 0x000fce0000000f00 */
[----:B------:R-:W-:Y:S05]  /*2710*/  CALL.REL.NOINC `($__internal_2_$__cuda_sm10x_tcgen05_guardrail_trap_unallocated_columns_being_dealloced) ;  /* 0x0000000000507944 */ /* 0x000fea0003c00000 */
.L_x_64:
[----:B------:R-:W-:Y:S01]  /*2720*/  NOP ;  /* 0x0000000000007918 */ /* 0x000fe20000000000 */
[----:B---3--:R-:W-:Y:S05]  /*2730*/  EXIT ;  /* 0x000000000000794d */ /* 0x008fea0003800000 */
.L_x_55:
[----:B------:R-:W1:Y:S02]  /*2740*/  SYNCS.PHASECHK.TRANS64.TRYWAIT P0, [UR8+0x2000], RZ ;  /* 0x002000ffff0075a7 */ /* 0x000e640008001108 */
[----:B-1----:R-:W-:Y:S05]  /*2750*/  @!P0 BRA `(.L_x_55) ;  /* 0xfffffffc00f88947 */ /* 0x002fea000383ffff */
[----:B------:R-:W-:Y:S05]  /*2760*/  BRA `(.L_x_67) ;  /* 0xfffffff000887947 */ /* 0x000fea000383ffff */
.L_x_57:
[----:B------:R-:W1:Y:S02]  /*2770*/  SYNCS.PHASECHK.TRANS64.TRYWAIT P1, [UR8+0x2010], RZ ;  /* 0x002010ffff0075a7 */ /* 0x000e640008021108 */
[----:B-1----:R-:W-:Y:S05]  /*2780*/  @!P1 BRA `(.L_x_57) ;  /* 0xfffffffc00f89947 */ /* 0x002fea000383ffff */
[----:B------:R-:W-:Y:S05]  /*2790*/  BRA `(.L_x_68) ;  /* 0xfffffff000c07947 */ /* 0x000fea000383ffff */
.L_x_58:
[----:B------:R-:W2:Y:S02]  /*27a0*/  SYNCS.PHASECHK.TRANS64.TRYWAIT P0, [UR8+0x2000], R3 ;  /* 0x00200003ff0075a7 */ /* 0x000ea40008001108 */
[----:B--2---:R-:W-:Y:S05]  /*27b0*/  @!P0 BRA `(.L_x_58) ;  /* 0xfffffffc00f88947 */ /* 0x004fea000383ffff */
[----:B------:R-:W-:Y:S05]  /*27c0*/  BRA `(.L_x_69) ;  /* 0xfffffff4002c7947 */ /* 0x000fea000383ffff */
.L_x_60:
[----:B------:R-:W4:Y:S02]  /*27d0*/  SYNCS.PHASECHK.TRANS64.TRYWAIT P0, [UR8+0x2010], R3 ;  /* 0x00201003ff0075a7 */ /* 0x000f240008001108 */
[----:B----4-:R-:W-:Y:S05]  /*27e0*/  @!P0 BRA `(.L_x_60) ;  /* 0xfffffffc00f88947 */ /* 0x010fea000383ffff */
[----:B------:R-:W-:Y:S05]  /*27f0*/  BRA `(.L_x_70) ;  /* 0xfffffff400587947 */ /* 0x000fea000383ffff */
        .weak           $__internal_0_$__cuda_sm10x_tcgen05_guardrail_trap_col_being_dealloced_not_returned_by_alloc
        .type           $__internal_0_$__cuda_sm10x_tcgen05_guardrail_trap_col_being_dealloced_not_returned_by_alloc,@function
        .size           $__internal_0_$__cuda_sm10x_tcgen05_guardrail_trap_col_being_dealloced_not_returned_by_alloc,($__internal_1_$__cuda_sm10x_tcgen05_guardrail_trap_phase_invalid_during_alloc - $__internal_0_$__cuda_sm10x_tcgen05_guardrail_trap_col_being_dealloced_not_returned_by_alloc)
$__internal_0_$__cuda_sm10x_tcgen05_guardrail_trap_col_being_dealloced_not_returned_by_alloc:
[----:B------:R-:W-:Y:S05]  /*2800*/  BPT.TRAP 0x1 ;  /* 0x000000040000795c */ /* 0x000fea0000300000 */
[----:B------:R-:W-:-:S04]  /*2810*/  IMAD.MOV.U32 R3, RZ, RZ, 0x0 ;  /* 0x00000000ff037424 */ /* 0x000fc800078e00ff */
[----:B------:R-:W-:Y:S05]  /*2820*/  RET.REL.NODEC R2 `(gluon_tcgen05) ;  /* 0xffffffd402f47950 */ /* 0x000fea0003c3ffff */
        .weak           $__internal_1_$__cuda_sm10x_tcgen05_guardrail_trap_phase_invalid_during_alloc
        .type           $__internal_1_$__cuda_sm10x_tcgen05_guardrail_trap_phase_invalid_during_alloc,@function
        .size           $__internal_1_$__cuda_sm10x_tcgen05_guardrail_trap_phase_invalid_during_alloc,($__internal_2_$__cuda_sm10x_tcgen05_guardrail_trap_unallocated_columns_being_dealloced - $__internal_1_$__cuda_sm10x_tcgen05_guardrail_trap_phase_invalid_during_alloc)
$__internal_1_$__cuda_sm10x_tcgen05_guardrail_trap_phase_invalid_during_alloc:
[----:B------:R-:W-:Y:S05]  /*2830*/  BPT.TRAP 0x1 ;  /* 0x000000040000795c */ /* 0x000fea0000300000 */
[----:B------:R-:W-:-:S04]  /*2840*/  IMAD.MOV.U32 R3, RZ, RZ, 0x0 ;  /* 0x00000000ff037424 */ /* 0x000fc800078e00ff */
[----:B------:R-:W-:Y:S05]  /*2850*/  RET.REL.NODEC R2 `(gluon_tcgen05) ;  /* 0xffffffd402e87950 */ /* 0x000fea0003c3ffff */
        .weak           $__internal_2_$__cuda_sm10x_tcgen05_guardrail_trap_unallocated_columns_being_dealloced
        .type           $__internal_2_$__cuda_sm10x_tcgen05_guardrail_trap_unallocated_columns_being_dealloced,@function
        .size           $__internal_2_$__cuda_sm10x_tcgen05_guardrail_trap_unallocated_columns_being_dealloced,(.L_x_74 - $__internal_2_$__cuda_sm10x_tcgen05_guardrail_trap_unallocated_columns_being_dealloced)
$__internal_2_$__cuda_sm10x_tcgen05_guardrail_trap_unallocated_columns_being_dealloced:
[----:B------:R-:W-:Y:S05]  /*2860*/  BPT.TRAP 0x1 ;  /* 0x000000040000795c */ /* 0x000fea0000300000 */
[----:B------:R-:W-:-:S04]  /*2870*/  IMAD.MOV.U32 R3, RZ, RZ, 0x0 ;  /* 0x00000000ff037424 */ /* 0x000fc800078e00ff */
[----:B------:R-:W-:Y:S05]  /*2880*/  RET.REL.NODEC R2 `(gluon_tcgen05) ;  /* 0xffffffd402dc7950 */ /* 0x000fea0003c3ffff */
.L_x_71:
[----:B------:R-:W-:-:S00]  /*2890*/  BRA `(.L_x_71) ;  /* 0xfffffffc00fc7947 */ /* 0x000fc0000383ffff */
[----:B------:R-:W-:-:S00]  /*28a0*/  NOP ;  /* 0x0000000000007918 */ /* 0x000fc00000000000 */
        /* <DEDUP_REMOVED lines=13> */
.L_x_74:


//--------------------- .nv.shared.gluon_tcgen05  --------------------------
	.section	.nv.shared.gluon_tcgen05,"aw",@nobits
	.sectionflags	@""
	.align	16
	.zero		1024


//--------------------- .nv.shared.reserved.0     --------------------------
	.section	.nv.shared.reserved.0,"aw",@nobits
	.align	8
	.weak		__nv_reservedSMEM_offset_0_alias
	.size		__nv_reservedSMEM_offset_0_alias, 0, 64
	.other		__nv_reservedSMEM_offset_0_alias,@"STO_CUDA_RESERVED_SHARED STV_DEFAULT"
__nv_reservedSMEM_offset_0_alias:
	.zero		0
.nv.shared.reserved.0:
	.zero		64
	.weak		__nv_reservedSMEM_allocation_phase
	.type		__nv_reservedSMEM_allocation_phase,@object
	.size		__nv_reservedSMEM_allocation_phase,(.L_0 - __nv_reservedSMEM_allocation_phase)
__nv_reservedSMEM_allocation_phase:
	.zero		1
.L_0:
	.zero		7
	.weak		__nv_reservedSMEM_devtool_atexit_pc
	.type		__nv_reservedSMEM_devtool_atexit_pc,@object
	.size		__nv_reservedSMEM_devtool_atexit_pc,(__nv_reservedSMEM_allocation_mask - __nv_reservedSMEM_devtool_atexit_pc)
__nv_reservedSMEM_devtool_atexit_pc:
	.zero		8
	.weak		__nv_reservedSMEM_allocation_mask
	.type		__nv_reservedSMEM_allocation_mask,@object
	.size		__nv_reservedSMEM_allocation_mask,(.L_2 - __nv_reservedSMEM_allocation_mask)
__nv_reservedSMEM_allocation_mask:
	.zero		4
.L_2:


//--------------------- .nv.constant0.gluon_tcgen05 --------------------------
	.section	.nv.constant0.gluon_tcgen05,"a",@progbits
	.sectionflags	@""
	.align	4
.nv.constant0.gluon_tcgen05:
	.zero		976


//--------------------- SYMBOLS --------------------------

	.type		.nv.reservedSmem.offset0,@object
	.size		.nv.reservedSmem.offset0,0x4
	.type		.nv.reservedSmem.cap,@object
	.size		.nv.reservedSmem.cap,0x4
